//
// Generated by NVIDIA NVVM Compiler
//
// Compiler Build ID: CL-36424714
// Cuda compilation tools, release 13.0, V13.0.88
// Based on NVVM 20.0.0
//

.version 9.0
.target sm_100
.address_size 64

	// .globl	_Z10dev_matmulIiEvPKT_S2_PS0_iii
// _ZZ10dev_matmulIiEvPKT_S2_PS0_iiiE1A has been demoted
// _ZZ10dev_matmulIiEvPKT_S2_PS0_iiiE1B has been demoted
// _ZZ10dev_matmulIfEvPKT_S2_PS0_iiiE1A has been demoted
// _ZZ10dev_matmulIfEvPKT_S2_PS0_iiiE1B has been demoted
// _ZZ10dev_matmulIdEvPKT_S2_PS0_iiiE1A has been demoted
// _ZZ10dev_matmulIdEvPKT_S2_PS0_iiiE1B has been demoted

.visible .entry _Z10dev_matmulIiEvPKT_S2_PS0_iii(
	.param .u64 .ptr .align 1 _Z10dev_matmulIiEvPKT_S2_PS0_iii_param_0,
	.param .u64 .ptr .align 1 _Z10dev_matmulIiEvPKT_S2_PS0_iii_param_1,
	.param .u64 .ptr .align 1 _Z10dev_matmulIiEvPKT_S2_PS0_iii_param_2,
	.param .u32 _Z10dev_matmulIiEvPKT_S2_PS0_iii_param_3,
	.param .u32 _Z10dev_matmulIiEvPKT_S2_PS0_iii_param_4,
	.param .u32 _Z10dev_matmulIiEvPKT_S2_PS0_iii_param_5
)
{
	.reg .pred 	%p<8>;
	.reg .b32 	%r<112>;
	.reg .b64 	%rd<25>;
	// demoted variable
	.shared .align 4 .b8 _ZZ10dev_matmulIiEvPKT_S2_PS0_iiiE1A[256];
	// demoted variable
	.shared .align 4 .b8 _ZZ10dev_matmulIiEvPKT_S2_PS0_iiiE1B[256];
	ld.param.u64 	%rd11, [_Z10dev_matmulIiEvPKT_S2_PS0_iii_param_0];
	ld.param.u64 	%rd9, [_Z10dev_matmulIiEvPKT_S2_PS0_iii_param_1];
	ld.param.u64 	%rd10, [_Z10dev_matmulIiEvPKT_S2_PS0_iii_param_2];
	ld.param.u32 	%r25, [_Z10dev_matmulIiEvPKT_S2_PS0_iii_param_3];
	ld.param.u32 	%r26, [_Z10dev_matmulIiEvPKT_S2_PS0_iii_param_4];
	ld.param.u32 	%r24, [_Z10dev_matmulIiEvPKT_S2_PS0_iii_param_5];
	cvta.to.global.u64 	%rd1, %rd11;
	mov.u32 	%r27, %ctaid.x;
	mov.u32 	%r1, %ctaid.y;
	mov.u32 	%r28, %tid.y;
	mov.u32 	%r29, %tid.x;
	shl.b32 	%r2, %r1, 3;
	add.s32 	%r3, %r2, %r28;
	setp.ge.s32 	%p1, %r3, %r25;
	shl.b32 	%r4, %r27, 3;
	add.s32 	%r30, %r4, %r29;
	setp.ge.s32 	%p2, %r30, %r26;
	or.pred  	%p3, %p1, %p2;
	setp.lt.s32 	%p4, %r24, 1;
	or.pred  	%p5, %p3, %p4;
	@%p5 bra 	$L__BB0_5;
	cvta.to.global.u64 	%rd12, %rd10;
	mad.lo.s32 	%r32, %r26, %r3, %r30;
	mul.wide.s32 	%rd13, %r32, 4;
	add.s64 	%rd2, %rd12, %rd13;
	mad.lo.s32 	%r6, %r24, %r2, %r24;
	shl.b32 	%r7, %r24, 1;
	shl.b32 	%r8, %r26, 1;
	mul.lo.s32 	%r33, %r1, %r24;
	shl.b32 	%r34, %r33, 3;
	cvt.u64.u32 	%rd3, %r34;
	mul.wide.u32 	%rd4, %r7, 4;
	cvta.to.global.u64 	%rd5, %rd9;
	mov.b32 	%r106, 0;
	mul.wide.s32 	%rd22, %r26, 4;
$L__BB0_2:
	add.s32 	%r110, %r6, %r106;
	mad.lo.s32 	%r107, %r26, %r106, %r4;
	cvt.u64.u32 	%rd14, %r106;
	add.s64 	%rd15, %rd3, %rd14;
	shl.b64 	%rd16, %rd15, 2;
	add.s64 	%rd17, %rd1, %rd16;
	add.s64 	%rd24, %rd17, 16;
	mov.u32 	%r38, _ZZ10dev_matmulIiEvPKT_S2_PS0_iiiE1B;
	add.s32 	%r109, %r38, 32;
	mov.u32 	%r39, _ZZ10dev_matmulIiEvPKT_S2_PS0_iiiE1A;
	add.s32 	%r108, %r39, 32;
	mov.b32 	%r111, 32;
$L__BB0_3:
	ld.global.u32 	%r40, [%rd24+-16];
	st.shared.u32 	[%r108+-32], %r40;
	mul.wide.s32 	%rd18, %r107, 4;
	add.s64 	%rd19, %rd5, %rd18;
	ld.global.u32 	%r41, [%rd19];
	st.shared.u32 	[%r109+-32], %r41;
	ld.global.u32 	%r42, [%rd24+-12];
	st.shared.u32 	[%r108+-28], %r42;
	ld.global.u32 	%r43, [%rd19+4];
	st.shared.u32 	[%r109+-28], %r43;
	ld.global.u32 	%r44, [%rd24+-8];
	st.shared.u32 	[%r108+-24], %r44;
	ld.global.u32 	%r45, [%rd19+8];
	st.shared.u32 	[%r109+-24], %r45;
	ld.global.u32 	%r46, [%rd24+-4];
	st.shared.u32 	[%r108+-20], %r46;
	ld.global.u32 	%r47, [%rd19+12];
	st.shared.u32 	[%r109+-20], %r47;
	ld.global.u32 	%r48, [%rd24];
	st.shared.u32 	[%r108+-16], %r48;
	ld.global.u32 	%r49, [%rd19+16];
	st.shared.u32 	[%r109+-16], %r49;
	ld.global.u32 	%r50, [%rd24+4];
	st.shared.u32 	[%r108+-12], %r50;
	ld.global.u32 	%r51, [%rd19+20];
	st.shared.u32 	[%r109+-12], %r51;
	ld.global.u32 	%r52, [%rd24+8];
	st.shared.u32 	[%r108+-8], %r52;
	ld.global.u32 	%r53, [%rd19+24];
	st.shared.u32 	[%r109+-8], %r53;
	ld.global.u32 	%r54, [%rd24+12];
	st.shared.u32 	[%r108+-4], %r54;
	ld.global.u32 	%r55, [%rd19+28];
	st.shared.u32 	[%r109+-4], %r55;
	mul.wide.u32 	%rd20, %r110, 4;
	add.s64 	%rd21, %rd1, %rd20;
	ld.global.u32 	%r56, [%rd21];
	st.shared.u32 	[%r108], %r56;
	add.s64 	%rd23, %rd19, %rd22;
	ld.global.u32 	%r57, [%rd23];
	st.shared.u32 	[%r109], %r57;
	ld.global.u32 	%r58, [%rd21+4];
	st.shared.u32 	[%r108+4], %r58;
	ld.global.u32 	%r59, [%rd23+4];
	st.shared.u32 	[%r109+4], %r59;
	ld.global.u32 	%r60, [%rd21+8];
	st.shared.u32 	[%r108+8], %r60;
	ld.global.u32 	%r61, [%rd23+8];
	st.shared.u32 	[%r109+8], %r61;
	ld.global.u32 	%r62, [%rd21+12];
	st.shared.u32 	[%r108+12], %r62;
	ld.global.u32 	%r63, [%rd23+12];
	st.shared.u32 	[%r109+12], %r63;
	ld.global.u32 	%r64, [%rd21+16];
	st.shared.u32 	[%r108+16], %r64;
	ld.global.u32 	%r65, [%rd23+16];
	st.shared.u32 	[%r109+16], %r65;
	ld.global.u32 	%r66, [%rd21+20];
	st.shared.u32 	[%r108+20], %r66;
	ld.global.u32 	%r67, [%rd23+20];
	st.shared.u32 	[%r109+20], %r67;
	ld.global.u32 	%r68, [%rd21+24];
	st.shared.u32 	[%r108+24], %r68;
	ld.global.u32 	%r69, [%rd23+24];
	st.shared.u32 	[%r109+24], %r69;
	ld.global.u32 	%r70, [%rd21+28];
	st.shared.u32 	[%r108+28], %r70;
	ld.global.u32 	%r71, [%rd23+28];
	st.shared.u32 	[%r109+28], %r71;
	add.s32 	%r111, %r111, 64;
	add.s32 	%r110, %r110, %r7;
	add.s32 	%r109, %r109, 64;
	add.s32 	%r108, %r108, 64;
	add.s32 	%r107, %r107, %r8;
	add.s64 	%rd24, %rd24, %rd4;
	setp.ne.s32 	%p6, %r111, 288;
	@%p6 bra 	$L__BB0_3;
	bar.sync 	0;
	mov.u32 	%r72, %tid.y;
	shl.b32 	%r73, %r72, 5;
	mov.u32 	%r74, _ZZ10dev_matmulIiEvPKT_S2_PS0_iiiE1A;
	add.s32 	%r75, %r74, %r73;
	ld.shared.u32 	%r76, [%r75];
	mov.u32 	%r77, %tid.x;
	shl.b32 	%r78, %r77, 2;
	mov.u32 	%r79, _ZZ10dev_matmulIiEvPKT_S2_PS0_iiiE1B;
	add.s32 	%r80, %r79, %r78;
	ld.shared.u32 	%r81, [%r80];
	mul.lo.s32 	%r82, %r81, %r76;
	ld.shared.u32 	%r83, [%r75+4];
	ld.shared.u32 	%r84, [%r80+32];
	mad.lo.s32 	%r85, %r84, %r83, %r82;
	ld.shared.u32 	%r86, [%r75+8];
	ld.shared.u32 	%r87, [%r80+64];
	mad.lo.s32 	%r88, %r87, %r86, %r85;
	ld.shared.u32 	%r89, [%r75+12];
	ld.shared.u32 	%r90, [%r80+96];
	mad.lo.s32 	%r91, %r90, %r89, %r88;
	ld.shared.u32 	%r92, [%r75+16];
	ld.shared.u32 	%r93, [%r80+128];
	mad.lo.s32 	%r94, %r93, %r92, %r91;
	ld.shared.u32 	%r95, [%r75+20];
	ld.shared.u32 	%r96, [%r80+160];
	mad.lo.s32 	%r97, %r96, %r95, %r94;
	ld.shared.u32 	%r98, [%r75+24];
	ld.shared.u32 	%r99, [%r80+192];
	mad.lo.s32 	%r100, %r99, %r98, %r97;
	ld.shared.u32 	%r101, [%r75+28];
	ld.shared.u32 	%r102, [%r80+224];
	mad.lo.s32 	%r103, %r102, %r101, %r100;
	bar.sync 	0;
	ld.global.u32 	%r104, [%rd2];
	add.s32 	%r105, %r104, %r103;
	st.global.u32 	[%rd2], %r105;
	add.s32 	%r106, %r106, 8;
	setp.lt.s32 	%p7, %r106, %r24;
	@%p7 bra 	$L__BB0_2;
$L__BB0_5:
	ret;

}
	// .globl	_Z10dev_matmulIfEvPKT_S2_PS0_iii
.visible .entry _Z10dev_matmulIfEvPKT_S2_PS0_iii(
	.param .u64 .ptr .align 1 _Z10dev_matmulIfEvPKT_S2_PS0_iii_param_0,
	.param .u64 .ptr .align 1 _Z10dev_matmulIfEvPKT_S2_PS0_iii_param_1,
	.param .u64 .ptr .align 1 _Z10dev_matmulIfEvPKT_S2_PS0_iii_param_2,
	.param .u32 _Z10dev_matmulIfEvPKT_S2_PS0_iii_param_3,
	.param .u32 _Z10dev_matmulIfEvPKT_S2_PS0_iii_param_4,
	.param .u32 _Z10dev_matmulIfEvPKT_S2_PS0_iii_param_5
)
{
	.reg .pred 	%p<8>;
	.reg .b32 	%r<54>;
	.reg .b32 	%f<59>;
	.reg .b64 	%rd<25>;
	// demoted variable
	.shared .align 4 .b8 _ZZ10dev_matmulIfEvPKT_S2_PS0_iiiE1A[256];
	// demoted variable
	.shared .align 4 .b8 _ZZ10dev_matmulIfEvPKT_S2_PS0_iiiE1B[256];
	ld.param.u64 	%rd11, [_Z10dev_matmulIfEvPKT_S2_PS0_iii_param_0];
	ld.param.u64 	%rd9, [_Z10dev_matmulIfEvPKT_S2_PS0_iii_param_1];
	ld.param.u64 	%rd10, [_Z10dev_matmulIfEvPKT_S2_PS0_iii_param_2];
	ld.param.u32 	%r25, [_Z10dev_matmulIfEvPKT_S2_PS0_iii_param_3];
	ld.param.u32 	%r26, [_Z10dev_matmulIfEvPKT_S2_PS0_iii_param_4];
	ld.param.u32 	%r24, [_Z10dev_matmulIfEvPKT_S2_PS0_iii_param_5];
	cvta.to.global.u64 	%rd1, %rd11;
	mov.u32 	%r27, %ctaid.x;
	mov.u32 	%r1, %ctaid.y;
	mov.u32 	%r28, %tid.y;
	mov.u32 	%r29, %tid.x;
	shl.b32 	%r2, %r1, 3;
	add.s32 	%r3, %r2, %r28;
	setp.ge.s32 	%p1, %r3, %r25;
	shl.b32 	%r4, %r27, 3;
	add.s32 	%r30, %r4, %r29;
	setp.ge.s32 	%p2, %r30, %r26;
	or.pred  	%p3, %p1, %p2;
	setp.lt.s32 	%p4, %r24, 1;
	or.pred  	%p5, %p3, %p4;
	@%p5 bra 	$L__BB1_5;
	cvta.to.global.u64 	%rd12, %rd10;
	mad.lo.s32 	%r32, %r26, %r3, %r30;
	mul.wide.s32 	%rd13, %r32, 4;
	add.s64 	%rd2, %rd12, %rd13;
	mad.lo.s32 	%r6, %r24, %r2, %r24;
	shl.b32 	%r7, %r24, 1;
	shl.b32 	%r8, %r26, 1;
	mul.lo.s32 	%r33, %r1, %r24;
	shl.b32 	%r34, %r33, 3;
	cvt.u64.u32 	%rd3, %r34;
	mul.wide.u32 	%rd4, %r7, 4;
	cvta.to.global.u64 	%rd5, %rd9;
	mov.b32 	%r48, 0;
	mul.wide.s32 	%rd22, %r26, 4;
$L__BB1_2:
	add.s32 	%r52, %r6, %r48;
	mad.lo.s32 	%r49, %r26, %r48, %r4;
	cvt.u64.u32 	%rd14, %r48;
	add.s64 	%rd15, %rd3, %rd14;
	shl.b64 	%rd16, %rd15, 2;
	add.s64 	%rd17, %rd1, %rd16;
	add.s64 	%rd24, %rd17, 16;
	mov.u32 	%r38, _ZZ10dev_matmulIfEvPKT_S2_PS0_iiiE1B;
	add.s32 	%r51, %r38, 32;
	mov.u32 	%r39, _ZZ10dev_matmulIfEvPKT_S2_PS0_iiiE1A;
	add.s32 	%r50, %r39, 32;
	mov.b32 	%r53, 32;
$L__BB1_3:
	ld.global.f32 	%f1, [%rd24+-16];
	st.shared.f32 	[%r50+-32], %f1;
	mul.wide.s32 	%rd18, %r49, 4;
	add.s64 	%rd19, %rd5, %rd18;
	ld.global.f32 	%f2, [%rd19];
	st.shared.f32 	[%r51+-32], %f2;
	ld.global.f32 	%f3, [%rd24+-12];
	st.shared.f32 	[%r50+-28], %f3;
	ld.global.f32 	%f4, [%rd19+4];
	st.shared.f32 	[%r51+-28], %f4;
	ld.global.f32 	%f5, [%rd24+-8];
	st.shared.f32 	[%r50+-24], %f5;
	ld.global.f32 	%f6, [%rd19+8];
	st.shared.f32 	[%r51+-24], %f6;
	ld.global.f32 	%f7, [%rd24+-4];
	st.shared.f32 	[%r50+-20], %f7;
	ld.global.f32 	%f8, [%rd19+12];
	st.shared.f32 	[%r51+-20], %f8;
	ld.global.f32 	%f9, [%rd24];
	st.shared.f32 	[%r50+-16], %f9;
	ld.global.f32 	%f10, [%rd19+16];
	st.shared.f32 	[%r51+-16], %f10;
	ld.global.f32 	%f11, [%rd24+4];
	st.shared.f32 	[%r50+-12], %f11;
	ld.global.f32 	%f12, [%rd19+20];
	st.shared.f32 	[%r51+-12], %f12;
	ld.global.f32 	%f13, [%rd24+8];
	st.shared.f32 	[%r50+-8], %f13;
	ld.global.f32 	%f14, [%rd19+24];
	st.shared.f32 	[%r51+-8], %f14;
	ld.global.f32 	%f15, [%rd24+12];
	st.shared.f32 	[%r50+-4], %f15;
	ld.global.f32 	%f16, [%rd19+28];
	st.shared.f32 	[%r51+-4], %f16;
	mul.wide.u32 	%rd20, %r52, 4;
	add.s64 	%rd21, %rd1, %rd20;
	ld.global.f32 	%f17, [%rd21];
	st.shared.f32 	[%r50], %f17;
	add.s64 	%rd23, %rd19, %rd22;
	ld.global.f32 	%f18, [%rd23];
	st.shared.f32 	[%r51], %f18;
	ld.global.f32 	%f19, [%rd21+4];
	st.shared.f32 	[%r50+4], %f19;
	ld.global.f32 	%f20, [%rd23+4];
	st.shared.f32 	[%r51+4], %f20;
	ld.global.f32 	%f21, [%rd21+8];
	st.shared.f32 	[%r50+8], %f21;
	ld.global.f32 	%f22, [%rd23+8];
	st.shared.f32 	[%r51+8], %f22;
	ld.global.f32 	%f23, [%rd21+12];
	st.shared.f32 	[%r50+12], %f23;
	ld.global.f32 	%f24, [%rd23+12];
	st.shared.f32 	[%r51+12], %f24;
	ld.global.f32 	%f25, [%rd21+16];
	st.shared.f32 	[%r50+16], %f25;
	ld.global.f32 	%f26, [%rd23+16];
	st.shared.f32 	[%r51+16], %f26;
	ld.global.f32 	%f27, [%rd21+20];
	st.shared.f32 	[%r50+20], %f27;
	ld.global.f32 	%f28, [%rd23+20];
	st.shared.f32 	[%r51+20], %f28;
	ld.global.f32 	%f29, [%rd21+24];
	st.shared.f32 	[%r50+24], %f29;
	ld.global.f32 	%f30, [%rd23+24];
	st.shared.f32 	[%r51+24], %f30;
	ld.global.f32 	%f31, [%rd21+28];
	st.shared.f32 	[%r50+28], %f31;
	ld.global.f32 	%f32, [%rd23+28];
	st.shared.f32 	[%r51+28], %f32;
	add.s32 	%r53, %r53, 64;
	add.s32 	%r52, %r52, %r7;
	add.s32 	%r51, %r51, 64;
	add.s32 	%r50, %r50, 64;
	add.s32 	%r49, %r49, %r8;
	add.s64 	%rd24, %rd24, %rd4;
	setp.ne.s32 	%p6, %r53, 288;
	@%p6 bra 	$L__BB1_3;
	bar.sync 	0;
	mov.u32 	%r40, %tid.y;
	shl.b32 	%r41, %r40, 5;
	mov.u32 	%r42, _ZZ10dev_matmulIfEvPKT_S2_PS0_iiiE1A;
	add.s32 	%r43, %r42, %r41;
	ld.shared.f32 	%f33, [%r43];
	mov.u32 	%r44, %tid.x;
	shl.b32 	%r45, %r44, 2;
	mov.u32 	%r46, _ZZ10dev_matmulIfEvPKT_S2_PS0_iiiE1B;
	add.s32 	%r47, %r46, %r45;
	ld.shared.f32 	%f34, [%r47];
	fma.rn.f32 	%f35, %f33, %f34, 0f00000000;
	ld.shared.f32 	%f36, [%r43+4];
	ld.shared.f32 	%f37, [%r47+32];
	fma.rn.f32 	%f38, %f36, %f37, %f35;
	ld.shared.f32 	%f39, [%r43+8];
	ld.shared.f32 	%f40, [%r47+64];
	fma.rn.f32 	%f41, %f39, %f40, %f38;
	ld.shared.f32 	%f42, [%r43+12];
	ld.shared.f32 	%f43, [%r47+96];
	fma.rn.f32 	%f44, %f42, %f43, %f41;
	ld.shared.f32 	%f45, [%r43+16];
	ld.shared.f32 	%f46, [%r47+128];
	fma.rn.f32 	%f47, %f45, %f46, %f44;
	ld.shared.f32 	%f48, [%r43+20];
	ld.shared.f32 	%f49, [%r47+160];
	fma.rn.f32 	%f50, %f48, %f49, %f47;
	ld.shared.f32 	%f51, [%r43+24];
	ld.shared.f32 	%f52, [%r47+192];
	fma.rn.f32 	%f53, %f51, %f52, %f50;
	ld.shared.f32 	%f54, [%r43+28];
	ld.shared.f32 	%f55, [%r47+224];
	fma.rn.f32 	%f56, %f54, %f55, %f53;
	bar.sync 	0;
	ld.global.f32 	%f57, [%rd2];
	add.f32 	%f58, %f56, %f57;
	st.global.f32 	[%rd2], %f58;
	add.s32 	%r48, %r48, 8;
	setp.lt.s32 	%p7, %r48, %r24;
	@%p7 bra 	$L__BB1_2;
$L__BB1_5:
	ret;

}
	// .globl	_Z10dev_matmulIdEvPKT_S2_PS0_iii
.visible .entry _Z10dev_matmulIdEvPKT_S2_PS0_iii(
	.param .u64 .ptr .align 1 _Z10dev_matmulIdEvPKT_S2_PS0_iii_param_0,
	.param .u64 .ptr .align 1 _Z10dev_matmulIdEvPKT_S2_PS0_iii_param_1,
	.param .u64 .ptr .align 1 _Z10dev_matmulIdEvPKT_S2_PS0_iii_param_2,
	.param .u32 _Z10dev_matmulIdEvPKT_S2_PS0_iii_param_3,
	.param .u32 _Z10dev_matmulIdEvPKT_S2_PS0_iii_param_4,
	.param .u32 _Z10dev_matmulIdEvPKT_S2_PS0_iii_param_5
)
{
	.reg .pred 	%p<8>;
	.reg .b32 	%r<54>;
	.reg .b64 	%rd<25>;
	.reg .b64 	%fd<59>;
	// demoted variable
	.shared .align 8 .b8 _ZZ10dev_matmulIdEvPKT_S2_PS0_iiiE1A[512];
	// demoted variable
	.shared .align 8 .b8 _ZZ10dev_matmulIdEvPKT_S2_PS0_iiiE1B[512];
	ld.param.u64 	%rd11, [_Z10dev_matmulIdEvPKT_S2_PS0_iii_param_0];
	ld.param.u64 	%rd9, [_Z10dev_matmulIdEvPKT_S2_PS0_iii_param_1];
	ld.param.u64 	%rd10, [_Z10dev_matmulIdEvPKT_S2_PS0_iii_param_2];
	ld.param.u32 	%r25, [_Z10dev_matmulIdEvPKT_S2_PS0_iii_param_3];
	ld.param.u32 	%r26, [_Z10dev_matmulIdEvPKT_S2_PS0_iii_param_4];
	ld.param.u32 	%r24, [_Z10dev_matmulIdEvPKT_S2_PS0_iii_param_5];
	cvta.to.global.u64 	%rd1, %rd11;
	mov.u32 	%r27, %ctaid.x;
	mov.u32 	%r1, %ctaid.y;
	mov.u32 	%r28, %tid.y;
	mov.u32 	%r29, %tid.x;
	shl.b32 	%r2, %r1, 3;
	add.s32 	%r3, %r2, %r28;
	setp.ge.s32 	%p1, %r3, %r25;
	shl.b32 	%r4, %r27, 3;
	add.s32 	%r30, %r4, %r29;
	setp.ge.s32 	%p2, %r30, %r26;
	or.pred  	%p3, %p1, %p2;
	setp.lt.s32 	%p4, %r24, 1;
	or.pred  	%p5, %p3, %p4;
	@%p5 bra 	$L__BB2_5;
	cvta.to.global.u64 	%rd12, %rd10;
	mad.lo.s32 	%r32, %r26, %r3, %r30;
	mul.wide.s32 	%rd13, %r32, 8;
	add.s64 	%rd2, %rd12, %rd13;
	mad.lo.s32 	%r6, %r24, %r2, %r24;
	shl.b32 	%r7, %r24, 1;
	shl.b32 	%r8, %r26, 1;
	mul.lo.s32 	%r33, %r1, %r24;
	shl.b32 	%r34, %r33, 3;
	cvt.u64.u32 	%rd3, %r34;
	mul.wide.u32 	%rd4, %r7, 8;
	cvta.to.global.u64 	%rd5, %rd9;
	mov.b32 	%r48, 0;
	mul.wide.s32 	%rd22, %r26, 8;
$L__BB2_2:
	add.s32 	%r52, %r6, %r48;
	mad.lo.s32 	%r49, %r26, %r48, %r4;
	cvt.u64.u32 	%rd14, %r48;
	add.s64 	%rd15, %rd3, %rd14;
	shl.b64 	%rd16, %rd15, 3;
	add.s64 	%rd17, %rd1, %rd16;
	add.s64 	%rd24, %rd17, 32;
	mov.u32 	%r38, _ZZ10dev_matmulIdEvPKT_S2_PS0_iiiE1B;
	add.s32 	%r51, %r38, 64;
	mov.u32 	%r39, _ZZ10dev_matmulIdEvPKT_S2_PS0_iiiE1A;
	add.s32 	%r50, %r39, 64;
	mov.b32 	%r53, 64;
$L__BB2_3:
	ld.global.f64 	%fd1, [%rd24+-32];
	st.shared.f64 	[%r50+-64], %fd1;
	mul.wide.s32 	%rd18, %r49, 8;
	add.s64 	%rd19, %rd5, %rd18;
	ld.global.f64 	%fd2, [%rd19];
	st.shared.f64 	[%r51+-64], %fd2;
	ld.global.f64 	%fd3, [%rd24+-24];
	st.shared.f64 	[%r50+-56], %fd3;
	ld.global.f64 	%fd4, [%rd19+8];
	st.shared.f64 	[%r51+-56], %fd4;
	ld.global.f64 	%fd5, [%rd24+-16];
	st.shared.f64 	[%r50+-48], %fd5;
	ld.global.f64 	%fd6, [%rd19+16];
	st.shared.f64 	[%r51+-48], %fd6;
	ld.global.f64 	%fd7, [%rd24+-8];
	st.shared.f64 	[%r50+-40], %fd7;
	ld.global.f64 	%fd8, [%rd19+24];
	st.shared.f64 	[%r51+-40], %fd8;
	ld.global.f64 	%fd9, [%rd24];
	st.shared.f64 	[%r50+-32], %fd9;
	ld.global.f64 	%fd10, [%rd19+32];
	st.shared.f64 	[%r51+-32], %fd10;
	ld.global.f64 	%fd11, [%rd24+8];
	st.shared.f64 	[%r50+-24], %fd11;
	ld.global.f64 	%fd12, [%rd19+40];
	st.shared.f64 	[%r51+-24], %fd12;
	ld.global.f64 	%fd13, [%rd24+16];
	st.shared.f64 	[%r50+-16], %fd13;
	ld.global.f64 	%fd14, [%rd19+48];
	st.shared.f64 	[%r51+-16], %fd14;
	ld.global.f64 	%fd15, [%rd24+24];
	st.shared.f64 	[%r50+-8], %fd15;
	ld.global.f64 	%fd16, [%rd19+56];
	st.shared.f64 	[%r51+-8], %fd16;
	mul.wide.u32 	%rd20, %r52, 8;
	add.s64 	%rd21, %rd1, %rd20;
	ld.global.f64 	%fd17, [%rd21];
	st.shared.f64 	[%r50], %fd17;
	add.s64 	%rd23, %rd19, %rd22;
	ld.global.f64 	%fd18, [%rd23];
	st.shared.f64 	[%r51], %fd18;
	ld.global.f64 	%fd19, [%rd21+8];
	st.shared.f64 	[%r50+8], %fd19;
	ld.global.f64 	%fd20, [%rd23+8];
	st.shared.f64 	[%r51+8], %fd20;
	ld.global.f64 	%fd21, [%rd21+16];
	st.shared.f64 	[%r50+16], %fd21;
	ld.global.f64 	%fd22, [%rd23+16];
	st.shared.f64 	[%r51+16], %fd22;
	ld.global.f64 	%fd23, [%rd21+24];
	st.shared.f64 	[%r50+24], %fd23;
	ld.global.f64 	%fd24, [%rd23+24];
	st.shared.f64 	[%r51+24], %fd24;
	ld.global.f64 	%fd25, [%rd21+32];
	st.shared.f64 	[%r50+32], %fd25;
	ld.global.f64 	%fd26, [%rd23+32];
	st.shared.f64 	[%r51+32], %fd26;
	ld.global.f64 	%fd27, [%rd21+40];
	st.shared.f64 	[%r50+40], %fd27;
	ld.global.f64 	%fd28, [%rd23+40];
	st.shared.f64 	[%r51+40], %fd28;
	ld.global.f64 	%fd29, [%rd21+48];
	st.shared.f64 	[%r50+48], %fd29;
	ld.global.f64 	%fd30, [%rd23+48];
	st.shared.f64 	[%r51+48], %fd30;
	ld.global.f64 	%fd31, [%rd21+56];
	st.shared.f64 	[%r50+56], %fd31;
	ld.global.f64 	%fd32, [%rd23+56];
	st.shared.f64 	[%r51+56], %fd32;
	add.s32 	%r53, %r53, 128;
	add.s32 	%r52, %r52, %r7;
	add.s32 	%r51, %r51, 128;
	add.s32 	%r50, %r50, 128;
	add.s32 	%r49, %r49, %r8;
	add.s64 	%rd24, %rd24, %rd4;
	setp.ne.s32 	%p6, %r53, 576;
	@%p6 bra 	$L__BB2_3;
	bar.sync 	0;
	mov.u32 	%r40, %tid.y;
	shl.b32 	%r41, %r40, 6;
	mov.u32 	%r42, _ZZ10dev_matmulIdEvPKT_S2_PS0_iiiE1A;
	add.s32 	%r43, %r42, %r41;
	ld.shared.f64 	%fd33, [%r43];
	mov.u32 	%r44, %tid.x;
	shl.b32 	%r45, %r44, 3;
	mov.u32 	%r46, _ZZ10dev_matmulIdEvPKT_S2_PS0_iiiE1B;
	add.s32 	%r47, %r46, %r45;
	ld.shared.f64 	%fd34, [%r47];
	fma.rn.f64 	%fd35, %fd33, %fd34, 0d0000000000000000;
	ld.shared.f64 	%fd36, [%r43+8];
	ld.shared.f64 	%fd37, [%r47+64];
	fma.rn.f64 	%fd38, %fd36, %fd37, %fd35;
	ld.shared.f64 	%fd39, [%r43+16];
	ld.shared.f64 	%fd40, [%r47+128];
	fma.rn.f64 	%fd41, %fd39, %fd40, %fd38;
	ld.shared.f64 	%fd42, [%r43+24];
	ld.shared.f64 	%fd43, [%r47+192];
	fma.rn.f64 	%fd44, %fd42, %fd43, %fd41;
	ld.shared.f64 	%fd45, [%r43+32];
	ld.shared.f64 	%fd46, [%r47+256];
	fma.rn.f64 	%fd47, %fd45, %fd46, %fd44;
	ld.shared.f64 	%fd48, [%r43+40];
	ld.shared.f64 	%fd49, [%r47+320];
	fma.rn.f64 	%fd50, %fd48, %fd49, %fd47;
	ld.shared.f64 	%fd51, [%r43+48];
	ld.shared.f64 	%fd52, [%r47+384];
	fma.rn.f64 	%fd53, %fd51, %fd52, %fd50;
	ld.shared.f64 	%fd54, [%r43+56];
	ld.shared.f64 	%fd55, [%r47+448];
	fma.rn.f64 	%fd56, %fd54, %fd55, %fd53;
	bar.sync 	0;
	ld.global.f64 	%fd57, [%rd2];
	add.f64 	%fd58, %fd56, %fd57;
	st.global.f64 	[%rd2], %fd58;
	add.s32 	%r48, %r48, 8;
	setp.lt.s32 	%p7, %r48, %r24;
	@%p7 bra 	$L__BB2_2;
$L__BB2_5:
	ret;

}


// ===== COMPILED SASS (sm_100) =====

	.target	sm_100

	.elftype	@"ET_EXEC"


//--------------------- .note.nv.tkinfo           --------------------------
	.section	.note.nv.tkinfo,"",@"SHT_NOTE"
	.sectionflags	@"SHF_NOTE_NV_TKINFO"
	.tkinfo
        /*0018*/ 	.word	0x00000002
        /*0030*/ 	.string	""
        /*0030*/ 	.string	"ptxas"
        /*0030*/ 	.string	"Cuda compilation tools, release 13.0, V13.0.88"
        /*0030*/ 	.string	"Build cuda_13.0.r13.0/compiler.36424714_0"
        /*0030*/ 	.string	"-arch sm_100 -m 64 "



//--------------------- .note.nv.cuinfo           --------------------------
	.section	.note.nv.cuinfo,"",@"SHT_NOTE"
	.sectionflags	@"SHF_NOTE_NV_CUINFO"
        /*0018*/ 	.short	0x0002
        /*001a*/ 	.short	0x0064
        /*001c*/ 	.short	0x0082
	.zero		2


//--------------------- .nv.info                  --------------------------
	.section	.nv.info,"",@"SHT_CUDA_INFO"
	.align	4


	//----- nvinfo : EIATTR_REGCOUNT
	.align		4
        /*0000*/ 	.byte	0x04, 0x2f
        /*0002*/ 	.short	(.L_1 - .L_0)
	.align		4
.L_0:
        /*0004*/ 	.word	index@(_Z10dev_matmulIiEvPKT_S2_PS0_iii)
        /*0008*/ 	.word	0x00000020


	//----- nvinfo : EIATTR_FRAME_SIZE
	.align		4
.L_1:
        /*000c*/ 	.byte	0x04, 0x11
        /*000e*/ 	.short	(.L_3 - .L_2)
	.align		4
.L_2:
        /*0010*/ 	.word	index@(_Z10dev_matmulIiEvPKT_S2_PS0_iii)
        /*0014*/ 	.word	0x00000000


	//----- nvinfo : EIATTR_REGCOUNT
	.align		4
.L_3:
        /*0018*/ 	.byte	0x04, 0x2f
        /*001a*/ 	.short	(.L_5 - .L_4)
	.align		4
.L_4:
        /*001c*/ 	.word	index@(_Z10dev_matmulIfEvPKT_S2_PS0_iii)
        /*0020*/ 	.word	0x00000020


	//----- nvinfo : EIATTR_FRAME_SIZE
	.align		4
.L_5:
        /*0024*/ 	.byte	0x04, 0x11
        /*0026*/ 	.short	(.L_7 - .L_6)
	.align		4
.L_6:
        /*0028*/ 	.word	index@(_Z10dev_matmulIfEvPKT_S2_PS0_iii)
        /*002c*/ 	.word	0x00000000


	//----- nvinfo : EIATTR_REGCOUNT
	.align		4
.L_7:
        /*0030*/ 	.byte	0x04, 0x2f
        /*0032*/ 	.short	(.L_9 - .L_8)
	.align		4
.L_8:
        /*0034*/ 	.word	index@(_Z10dev_matmulIdEvPKT_S2_PS0_iii)
        /*0038*/ 	.word	0x00000020


	//----- nvinfo : EIATTR_FRAME_SIZE
	.align		4
.L_9:
        /*003c*/ 	.byte	0x04, 0x11
        /*003e*/ 	.short	(.L_11 - .L_10)
	.align		4
.L_10:
        /*0040*/ 	.word	index@(_Z10dev_matmulIdEvPKT_S2_PS0_iii)
        /*0044*/ 	.word	0x00000000


	//----- nvinfo : EIATTR_MIN_STACK_SIZE
	.align		4
.L_11:
        /*0048*/ 	.byte	0x04, 0x12
        /*004a*/ 	.short	(.L_13 - .L_12)
	.align		4
.L_12:
        /*004c*/ 	.word	index@(_Z10dev_matmulIdEvPKT_S2_PS0_iii)
        /*0050*/ 	.word	0x00000000


	//----- nvinfo : EIATTR_MIN_STACK_SIZE
	.align		4
.L_13:
        /*0054*/ 	.byte	0x04, 0x12
        /*0056*/ 	.short	(.L_15 - .L_14)
	.align		4
.L_14:
        /*0058*/ 	.word	index@(_Z10dev_matmulIfEvPKT_S2_PS0_iii)
        /*005c*/ 	.word	0x00000000


	//----- nvinfo : EIATTR_MIN_STACK_SIZE
	.align		4
.L_15:
        /*0060*/ 	.byte	0x04, 0x12
        /*0062*/ 	.short	(.L_17 - .L_16)
	.align		4
.L_16:
        /*0064*/ 	.word	index@(_Z10dev_matmulIiEvPKT_S2_PS0_iii)
        /*0068*/ 	.word	0x00000000
.L_17:


//--------------------- .nv.compat                --------------------------
	.section	.nv.compat,"",@"SHT_CUDA_COMPAT_INFO"
	.align	4
        /*0000*/ 	.byte	0x02, 0x09, 0x00, 0x00, 0x02, 0x02, 0x01, 0x00, 0x02, 0x05, 0x05, 0x00, 0x03, 0x07, 0x01, 0x01
        /*0010*/ 	.byte	0x02, 0x03, 0x00, 0x00, 0x02, 0x06, 0x01, 0x00, 0x04, 0x0b, 0x08, 0x00, 0x01, 0x00, 0x00, 0x00
        /*0020*/ 	.byte	0x00, 0x00, 0x00, 0x00


//--------------------- .nv.info._Z10dev_matmulIdEvPKT_S2_PS0_iii --------------------------
	.section	.nv.info._Z10dev_matmulIdEvPKT_S2_PS0_iii,"",@"SHT_CUDA_INFO"
	.sectionflags	@""
	.align	4


	//----- nvinfo : EIATTR_CUDA_API_VERSION
	.align		4
        /*0000*/ 	.byte	0x04, 0x37
        /*0002*/ 	.short	(.L_19 - .L_18)
.L_18:
        /*0004*/ 	.word	0x00000082


	//----- nvinfo : EIATTR_KPARAM_INFO
	.align		4
.L_19:
        /*0008*/ 	.byte	0x04, 0x17
        /*000a*/ 	.short	(.L_21 - .L_20)
.L_20:
        /*000c*/ 	.word	0x00000000
        /*0010*/ 	.short	0x0005
        /*0012*/ 	.short	0x0020
        /*0014*/ 	.byte	0x00, 0xf0, 0x11, 0x00


	//----- nvinfo : EIATTR_KPARAM_INFO
	.align		4
.L_21:
        /*0018*/ 	.byte	0x04, 0x17
        /*001a*/ 	.short	(.L_23 - .L_22)
.L_22:
        /*001c*/ 	.word	0x00000000
        /*0020*/ 	.short	0x0004
        /*0022*/ 	.short	0x001c
        /*0024*/ 	.byte	0x00, 0xf0, 0x11, 0x00


	//----- nvinfo : EIATTR_KPARAM_INFO
	.align		4
.L_23:
        /*0028*/ 	.byte	0x04, 0x17
        /*002a*/ 	.short	(.L_25 - .L_24)
.L_24:
        /*002c*/ 	.word	0x00000000
        /*0030*/ 	.short	0x0003
        /*0032*/ 	.short	0x0018
        /*0034*/ 	.byte	0x00, 0xf0, 0x11, 0x00


	//----- nvinfo : EIATTR_KPARAM_INFO
	.align		4
.L_25:
        /*0038*/ 	.byte	0x04, 0x17
        /*003a*/ 	.short	(.L_27 - .L_26)
.L_26:
        /*003c*/ 	.word	0x00000000
        /*0040*/ 	.short	0x0002
        /*0042*/ 	.short	0x0010
        /*0044*/ 	.byte	0x00, 0xf5, 0x21, 0x00


	//----- nvinfo : EIATTR_KPARAM_INFO
	.align		4
.L_27:
        /*0048*/ 	.byte	0x04, 0x17
        /*004a*/ 	.short	(.L_29 - .L_28)
.L_28:
        /*004c*/ 	.word	0x00000000
        /*0050*/ 	.short	0x0001
        /*0052*/ 	.short	0x0008
        /*0054*/ 	.byte	0x00, 0xf5, 0x21, 0x00


	//----- nvinfo : EIATTR_KPARAM_INFO
	.align		4
.L_29:
        /*0058*/ 	.byte	0x04, 0x17
        /*005a*/ 	.short	(.L_31 - .L_30)
.L_30:
        /*005c*/ 	.word	0x00000000
        /*0060*/ 	.short	0x0000
        /*0062*/ 	.short	0x0000
        /*0064*/ 	.byte	0x00, 0xf5, 0x21, 0x00


	//----- nvinfo : EIATTR_SPARSE_MMA_MASK
	.align		4
.L_31:
        /*0068*/ 	.byte	0x03, 0x50
        /*006a*/ 	.short	0x0000


	//----- nvinfo : EIATTR_MAXREG_COUNT
	.align		4
        /*006c*/ 	.byte	0x03, 0x1b
        /*006e*/ 	.short	0x00ff


	//----- nvinfo : EIATTR_NUM_BARRIERS
	.align		4
        /*0070*/ 	.byte	0x02, 0x4c
        /*0072*/ 	.byte	0x01
	.zero		1


	//----- nvinfo : EIATTR_MERCURY_ISA_VERSION
	.align		4
        /*0074*/ 	.byte	0x03, 0x5f
        /*0076*/ 	.short	0x0101


	//----- nvinfo : EIATTR_VRC_CTA_INIT_COUNT
	.align		4
        /*0078*/ 	.byte	0x02, 0x4a
	.zero		1
	.zero		1


	//----- nvinfo : EIATTR_EXIT_INSTR_OFFSETS
	.align		4
        /*007c*/ 	.byte	0x04, 0x1c
        /*007e*/ 	.short	(.L_33 - .L_32)


	//   ....[0]....
.L_32:
        /*0080*/ 	.word	0x000000e0


	//   ....[1]....
        /*0084*/ 	.word	0x00000970


	//----- nvinfo : EIATTR_CBANK_PARAM_SIZE
	.align		4
.L_33:
        /*0088*/ 	.byte	0x03, 0x19
        /*008a*/ 	.short	0x0024


	//----- nvinfo : EIATTR_PARAM_CBANK
	.align		4
        /*008c*/ 	.byte	0x04, 0x0a
        /*008e*/ 	.short	(.L_35 - .L_34)
	.align		4
.L_34:
        /*0090*/ 	.word	index@(.nv.constant0._Z10dev_matmulIdEvPKT_S2_PS0_iii)
        /*0094*/ 	.short	0x0380
        /*0096*/ 	.short	0x0024


	//----- nvinfo : EIATTR_SW_WAR
	.align		4
.L_35:
        /*0098*/ 	.byte	0x04, 0x36
        /*009a*/ 	.short	(.L_37 - .L_36)
.L_36:
        /*009c*/ 	.word	0x00000008
.L_37:


//--------------------- .nv.info._Z10dev_matmulIfEvPKT_S2_PS0_iii --------------------------
	.section	.nv.info._Z10dev_matmulIfEvPKT_S2_PS0_iii,"",@"SHT_CUDA_INFO"
	.sectionflags	@""
	.align	4


	//----- nvinfo : EIATTR_CUDA_API_VERSION
	.align		4
        /*0000*/ 	.byte	0x04, 0x37
        /*0002*/ 	.short	(.L_39 - .L_38)
.L_38:
        /*0004*/ 	.word	0x00000082


	//----- nvinfo : EIATTR_KPARAM_INFO
	.align		4
.L_39:
        /*0008*/ 	.byte	0x04, 0x17
        /*000a*/ 	.short	(.L_41 - .L_40)
.L_40:
        /*000c*/ 	.word	0x00000000
        /*0010*/ 	.short	0x0005
        /*0012*/ 	.short	0x0020
        /*0014*/ 	.byte	0x00, 0xf0, 0x11, 0x00


	//----- nvinfo : EIATTR_KPARAM_INFO
	.align		4
.L_41:
        /*0018*/ 	.byte	0x04, 0x17
        /*001a*/ 	.short	(.L_43 - .L_42)
.L_42:
        /*001c*/ 	.word	0x00000000
        /*0020*/ 	.short	0x0004
        /*0022*/ 	.short	0x001c
        /*0024*/ 	.byte	0x00, 0xf0, 0x11, 0x00


	//----- nvinfo : EIATTR_KPARAM_INFO
	.align		4
.L_43:
        /*0028*/ 	.byte	0x04, 0x17
        /*002a*/ 	.short	(.L_45 - .L_44)
.L_44:
        /*002c*/ 	.word	0x00000000
        /*0030*/ 	.short	0x0003
        /*0032*/ 	.short	0x0018
        /*0034*/ 	.byte	0x00, 0xf0, 0x11, 0x00


	//----- nvinfo : EIATTR_KPARAM_INFO
	.align		4
.L_45:
        /*0038*/ 	.byte	0x04, 0x17
        /*003a*/ 	.short	(.L_47 - .L_46)
.L_46:
        /*003c*/ 	.word	0x00000000
        /*0040*/ 	.short	0x0002
        /*0042*/ 	.short	0x0010
        /*0044*/ 	.byte	0x00, 0xf5, 0x21, 0x00


	//----- nvinfo : EIATTR_KPARAM_INFO
	.align		4
.L_47:
        /*0048*/ 	.byte	0x04, 0x17
        /*004a*/ 	.short	(.L_49 - .L_48)
.L_48:
        /*004c*/ 	.word	0x00000000
        /*0050*/ 	.short	0x0001
        /*0052*/ 	.short	0x0008
        /*0054*/ 	.byte	0x00, 0xf5, 0x21, 0x00


	//----- nvinfo : EIATTR_KPARAM_INFO
	.align		4
.L_49:
        /*0058*/ 	.byte	0x04, 0x17
        /*005a*/ 	.short	(.L_51 - .L_50)
.L_50:
        /*005c*/ 	.word	0x00000000
        /*0060*/ 	.short	0x0000
        /*0062*/ 	.short	0x0000
        /*0064*/ 	.byte	0x00, 0xf5, 0x21, 0x00


	//----- nvinfo : EIATTR_SPARSE_MMA_MASK
	.align		4
.L_51:
        /*0068*/ 	.byte	0x03, 0x50
        /*006a*/ 	.short	0x0000


	//----- nvinfo : EIATTR_MAXREG_COUNT
	.align		4
        /*006c*/ 	.byte	0x03, 0x1b
        /*006e*/ 	.short	0x00ff


	//----- nvinfo : EIATTR_NUM_BARRIERS
	.align		4
        /*0070*/ 	.byte	0x02, 0x4c
        /*0072*/ 	.byte	0x01
	.zero		1


	//----- nvinfo : EIATTR_MERCURY_ISA_VERSION
	.align		4
        /*0074*/ 	.byte	0x03, 0x5f
        /*0076*/ 	.short	0x0101


	//----- nvinfo : EIATTR_VRC_CTA_INIT_COUNT
	.align		4
        /*0078*/ 	.byte	0x02, 0x4a
	.zero		1
	.zero		1


	//----- nvinfo : EIATTR_EXIT_INSTR_OFFSETS
	.align		4
        /*007c*/ 	.byte	0x04, 0x1c
        /*007e*/ 	.short	(.L_53 - .L_52)


	//   ....[0]....
.L_52:
        /*0080*/ 	.word	0x000000e0


	//   ....[1]....
        /*0084*/ 	.word	0x00000950


	//----- nvinfo : EIATTR_CBANK_PARAM_SIZE
	.align		4
.L_53:
        /*0088*/ 	.byte	0x03, 0x19
        /*008a*/ 	.short	0x0024


	//----- nvinfo : EIATTR_PARAM_CBANK
	.align		4
        /*008c*/ 	.byte	0x04, 0x0a
        /*008e*/ 	.short	(.L_55 - .L_54)
	.align		4
.L_54:
        /*0090*/ 	.word	index@(.nv.constant0._Z10dev_matmulIfEvPKT_S2_PS0_iii)
        /*0094*/ 	.short	0x0380
        /*0096*/ 	.short	0x0024


	//----- nvinfo : EIATTR_SW_WAR
	.align		4
.L_55:
        /*0098*/ 	.byte	0x04, 0x36
        /*009a*/ 	.short	(.L_57 - .L_56)
.L_56:
        /*009c*/ 	.word	0x00000008
.L_57:


//--------------------- .nv.info._Z10dev_matmulIiEvPKT_S2_PS0_iii --------------------------
	.section	.nv.info._Z10dev_matmulIiEvPKT_S2_PS0_iii,"",@"SHT_CUDA_INFO"
	.sectionflags	@""
	.align	4


	//----- nvinfo : EIATTR_CUDA_API_VERSION
	.align		4
        /*0000*/ 	.byte	0x04, 0x37
        /*0002*/ 	.short	(.L_59 - .L_58)
.L_58:
        /*0004*/ 	.word	0x00000082


	//----- nvinfo : EIATTR_KPARAM_INFO
	.align		4
.L_59:
        /*0008*/ 	.byte	0x04, 0x17
        /*000a*/ 	.short	(.L_61 - .L_60)
.L_60:
        /*000c*/ 	.word	0x00000000
        /*0010*/ 	.short	0x0005
        /*0012*/ 	.short	0x0020
        /*0014*/ 	.byte	0x00, 0xf0, 0x11, 0x00


	//----- nvinfo : EIATTR_KPARAM_INFO
	.align		4
.L_61:
        /*0018*/ 	.byte	0x04, 0x17
        /*001a*/ 	.short	(.L_63 - .L_62)
.L_62:
        /*001c*/ 	.word	0x00000000
        /*0020*/ 	.short	0x0004
        /*0022*/ 	.short	0x001c
        /*0024*/ 	.byte	0x00, 0xf0, 0x11, 0x00


	//----- nvinfo : EIATTR_KPARAM_INFO
	.align		4
.L_63:
        /*0028*/ 	.byte	0x04, 0x17
        /*002a*/ 	.short	(.L_65 - .L_64)
.L_64:
        /*002c*/ 	.word	0x00000000
        /*0030*/ 	.short	0x0003
        /*0032*/ 	.short	0x0018
        /*0034*/ 	.byte	0x00, 0xf0, 0x11, 0x00


	//----- nvinfo : EIATTR_KPARAM_INFO
	.align		4
.L_65:
        /*0038*/ 	.byte	0x04, 0x17
        /*003a*/ 	.short	(.L_67 - .L_66)
.L_66:
        /*003c*/ 	.word	0x00000000
        /*0040*/ 	.short	0x0002
        /*0042*/ 	.short	0x0010
        /*0044*/ 	.byte	0x00, 0xf5, 0x21, 0x00


	//----- nvinfo : EIATTR_KPARAM_INFO
	.align		4
.L_67:
        /*0048*/ 	.byte	0x04, 0x17
        /*004a*/ 	.short	(.L_69 - .L_68)
.L_68:
        /*004c*/ 	.word	0x00000000
        /*0050*/ 	.short	0x0001
        /*0052*/ 	.short	0x0008
        /*0054*/ 	.byte	0x00, 0xf5, 0x21, 0x00


	//----- nvinfo : EIATTR_KPARAM_INFO
	.align		4
.L_69:
        /*0058*/ 	.byte	0x04, 0x17
        /*005a*/ 	.short	(.L_71 - .L_70)
.L_70:
        /*005c*/ 	.word	0x00000000
        /*0060*/ 	.short	0x0000
        /*0062*/ 	.short	0x0000
        /*0064*/ 	.byte	0x00, 0xf5, 0x21, 0x00


	//----- nvinfo : EIATTR_SPARSE_MMA_MASK
	.align		4
.L_71:
        /*0068*/ 	.byte	0x03, 0x50
        /*006a*/ 	.short	0x0000


	//----- nvinfo : EIATTR_MAXREG_COUNT
	.align		4
        /*006c*/ 	.byte	0x03, 0x1b
        /*006e*/ 	.short	0x00ff


	//----- nvinfo : EIATTR_NUM_BARRIERS
	.align		4
        /*0070*/ 	.byte	0x02, 0x4c
        /*0072*/ 	.byte	0x01
	.zero		1


	//----- nvinfo : EIATTR_MERCURY_ISA_VERSION
	.align		4
        /*0074*/ 	.byte	0x03, 0x5f
        /*0076*/ 	.short	0x0101


	//----- nvinfo : EIATTR_VRC_CTA_INIT_COUNT
	.align		4
        /*0078*/ 	.byte	0x02, 0x4a
	.zero		1
	.zero		1


	//----- nvinfo : EIATTR_EXIT_INSTR_OFFSETS
	.align		4
        /*007c*/ 	.byte	0x04, 0x1c
        /*007e*/ 	.short	(.L_73 - .L_72)


	//   ....[0]....
.L_72:
        /*0080*/ 	.word	0x000000e0


	//   ....[1]....
        /*0084*/ 	.word	0x00000950


	//----- nvinfo : EIATTR_CBANK_PARAM_SIZE
	.align		4
.L_73:
        /*0088*/ 	.byte	0x03, 0x19
        /*008a*/ 	.short	0x0024


	//----- nvinfo : EIATTR_PARAM_CBANK
	.align		4
        /*008c*/ 	.byte	0x04, 0x0a
        /*008e*/ 	.short	(.L_75 - .L_74)
	.align		4
.L_74:
        /*0090*/ 	.word	index@(.nv.constant0._Z10dev_matmulIiEvPKT_S2_PS0_iii)
        /*0094*/ 	.short	0x0380
        /*0096*/ 	.short	0x0024


	//----- nvinfo : EIATTR_SW_WAR
	.align		4
.L_75:
        /*0098*/ 	.byte	0x04, 0x36
        /*009a*/ 	.short	(.L_77 - .L_76)
.L_76:
        /*009c*/ 	.word	0x00000008
.L_77:


//--------------------- .nv.callgraph             --------------------------
	.section	.nv.callgraph,"",@"SHT_CUDA_CALLGRAPH"
	.align	4
	.sectionentsize	8
	.align		4
        /*0000*/ 	.word	0x00000000
	.align		4
        /*0004*/ 	.word	0xffffffff
	.align		4
        /*0008*/ 	.word	0x00000000
	.align		4
        /*000c*/ 	.word	0xfffffffe
	.align		4
        /*0010*/ 	.word	0x00000000
	.align		4
        /*0014*/ 	.word	0xfffffffd
	.align		4
        /*0018*/ 	.word	0x00000000
	.align		4
        /*001c*/ 	.word	0xfffffffc


//--------------------- .text._Z10dev_matmulIdEvPKT_S2_PS0_iii --------------------------
	.section	.text._Z10dev_matmulIdEvPKT_S2_PS0_iii,"ax",@progbits
	.align	128
        .global         _Z10dev_matmulIdEvPKT_S2_PS0_iii
        .type           _Z10dev_matmulIdEvPKT_S2_PS0_iii,@function
        .size           _Z10dev_matmulIdEvPKT_S2_PS0_iii,(.L_x_9 - _Z10dev_matmulIdEvPKT_S2_PS0_iii)
        .other          _Z10dev_matmulIdEvPKT_S2_PS0_iii,@"STO_CUDA_ENTRY STV_DEFAULT"
_Z10dev_matmulIdEvPKT_S2_PS0_iii:
.text._Z10dev_matmulIdEvPKT_S2_PS0_iii:
[----:B------:R-:W-:Y:S01]  /*0000*/  LDC R1, c[0x0][0x37c] ;  /* 0x0000df00ff017b82 */ /* 0x000fe20000000800 */
[----:B------:R-:W0:Y:S07]  /*0010*/  S2R R3, SR_TID.X ;  /* 0x0000000000037919 */ /* 0x000e2e0000002100 */
[----:B------:R-:W1:Y:S01]  /*0020*/  S2UR UR4, SR_CTAID.X ;  /* 0x00000000000479c3 */ /* 0x000e620000002500 */
[----:B------:R-:W2:Y:S01]  /*0030*/  LDCU.64 UR8, c[0x0][0x398] ;  /* 0x00007300ff0877ac */ /* 0x000ea20008000a00 */
[----:B------:R-:W3:Y:S06]  /*0040*/  S2R R0, SR_TID.Y ;  /* 0x0000000000007919 */ /* 0x000eec0000002200 */
[----:B------:R-:W4:Y:S08]  /*0050*/  S2UR UR6, SR_CTAID.Y ;  /* 0x00000000000679c3 */ /* 0x000f300000002600 */
[----:B------:R-:W5:Y:S01]  /*0060*/  LDC R4, c[0x0][0x3a0] ;  /* 0x0000e800ff047b82 */ /* 0x000f620000000800 */
[----:B-1----:R-:W-:-:S06]  /*0070*/  USHF.L.U32 UR4, UR4, 0x3, URZ ;  /* 0x0000000304047899 */ /* 0x002fcc00080006ff */
[----:B0-----:R-:W-:Y:S01]  /*0080*/  VIADD R3, R3, UR4 ;  /* 0x0000000403037c36 */ /* 0x001fe20008000000 */
[----:B----4-:R-:W-:-:S04]  /*0090*/  USHF.L.U32 UR5, UR6, 0x3, URZ ;  /* 0x0000000306057899 */ /* 0x010fc800080006ff */
[----:B--2---:R-:W-:Y:S02]  /*00a0*/  ISETP.GE.AND P0, PT, R3, UR9, PT ;  /* 0x0000000903007c0c */ /* 0x004fe4000bf06270 */
[----:B---3--:R-:W-:-:S05]  /*00b0*/  VIADD R0, R0, UR5 ;  /* 0x0000000500007c36 */ /* 0x008fca0008000000 */
[----:B------:R-:W-:-:S04]  /*00c0*/  ISETP.GE.OR P0, PT, R0, UR8, P0 ;  /* 0x0000000800007c0c */ /* 0x000fc80008706670 */
[----:B-----5:R-:W-:-:S13]  /*00d0*/  ISETP.LT.OR P0, PT, R4, 0x1, P0 ;  /* 0x000000010400780c */ /* 0x020fda0000701670 */
[----:B------:R-:W-:Y:S05]  /*00e0*/  @P0 EXIT ;  /* 0x000000000000094d */ /* 0x000fea0003800000 */
[----:B------:R-:W0:Y:S01]  /*00f0*/  LDC.64 R6, c[0x0][0x390] ;  /* 0x0000e400ff067b82 */ /* 0x000e220000000a00 */
[----:B------:R-:W-:Y:S01]  /*0100*/  IMAD R3, R0, UR9, R3 ;  /* 0x0000000900037c24 */ /* 0x000fe2000f8e0203 */
[C---:B------:R-:W-:Y:S01]  /*0110*/  SHF.L.U32 R2, R4.reuse, 0x1, RZ ;  /* 0x0000000104027819 */ /* 0x040fe200000006ff */
[----:B------:R-:W-:Y:S01]  /*0120*/  IMAD R0, R4, UR5, R4 ;  /* 0x0000000504007c24 */ /* 0x000fe2000f8e0204 */
[----:B------:R-:W1:Y:S01]  /*0130*/  LDCU.64 UR10, c[0x0][0x358] ;  /* 0x00006b00ff0a77ac */ /* 0x000e620008000a00 */
[----:B0-----:R-:W-:-:S04]  /*0140*/  IMAD.WIDE R6, R3, 0x8, R6 ;  /* 0x0000000803067825 */ /* 0x001fc800078e0206 */
[----:B------:R-:W-:Y:S02]  /*0150*/  IMAD R3, R4, UR6, RZ ;  /* 0x0000000604037c24 */ /* 0x000fe4000f8e02ff */
[----:B-1----:R-:W-:-:S07]  /*0160*/  IMAD.MOV.U32 R4, RZ, RZ, RZ ;  /* 0x000000ffff047224 */ /* 0x002fce00078e00ff */
.L_x_1:
[----:B0-----:R-:W0:Y:S01]  /*0170*/  LDC.64 R10, c[0x0][0x380] ;  /* 0x0000e000ff0a7b82 */ /* 0x001e220000000a00 */
[----:B------:R-:W-:Y:S01]  /*0180*/  LEA R9, P1, R3, R4, 0x3 ;  /* 0x0000000403097211 */ /* 0x000fe200078218ff */
[----:B------:R-:W-:Y:S01]  /*0190*/  UMOV UR5, 0x400 ;  /* 0x0000040000057882 */ /* 0x000fe20000000000 */
[----:B------:R-:W-:Y:S01]  /*01a0*/  IMAD.IADD R29, R0, 0x1, R4 ;  /* 0x00000001001d7824 */ /* 0x000fe200078e0204 */
[----:B------:R-:W-:Y:S01]  /*01b0*/  UIADD3 UR6, UPT, UPT, UR5, 0x200, URZ ;  /* 0x0000020005067890 */ /* 0x000fe2000fffe0ff */
[----:B------:R-:W-:-:S03]  /*01c0*/  UMOV UR9, 0x40 ;  /* 0x0000004000097882 */ /* 0x000fc60000000000 */
[----:B------:R-:W1:Y:S08]  /*01d0*/  S2UR UR7, SR_CgaCtaId ;  /* 0x00000000000779c3 */ /* 0x000e700000008800 */
[----:B------:R-:W2:Y:S01]  /*01e0*/  LDC R5, c[0x0][0x39c] ;  /* 0x0000e700ff057b82 */ /* 0x000ea20000000800 */
[----:B0-----:R-:W-:Y:S02]  /*01f0*/  LEA R8, P0, R9, R10, 0x3 ;  /* 0x0000000a09087211 */ /* 0x001fe400078018ff */
[----:B------:R-:W-:-:S02]  /*0200*/  IADD3.X R10, PT, PT, RZ, RZ, RZ, P1, !PT ;  /* 0x000000ffff0a7210 */ /* 0x000fc40000ffe4ff */
[----:B------:R-:W-:Y:S02]  /*0210*/  IADD3 R8, P1, PT, R8, 0x20, RZ ;  /* 0x0000002008087810 */ /* 0x000fe40007f3e0ff */
[----:B------:R-:W-:Y:S01]  /*0220*/  LEA.HI.X R9, R9, R11, R10, 0x3, P0 ;  /* 0x0000000b09097211 */ /* 0x000fe200000f1c0a */
[----:B-1----:R-:W-:Y:S02]  /*0230*/  ULEA UR5, UR7, UR5, 0x18 ;  /* 0x0000000507057291 */ /* 0x002fe4000f8ec0ff */
[----:B------:R-:W-:Y:S01]  /*0240*/  ULEA UR6, UR7, UR6, 0x18 ;  /* 0x0000000607067291 */ /* 0x000fe2000f8ec0ff */
[----:B------:R-:W-:Y:S01]  /*0250*/  IADD3.X R9, PT, PT, RZ, R9, RZ, P1, !PT ;  /* 0x00000009ff097210 */ /* 0x000fe20000ffe4ff */
[----:B------:R-:W-:Y:S02]  /*0260*/  UIADD3 UR8, UPT, UPT, UR5, 0x40, URZ ;  /* 0x0000004005087890 */ /* 0x000fe4000fffe0ff */
[----:B------:R-:W-:Y:S01]  /*0270*/  UIADD3 UR7, UPT, UPT, UR6, 0x40, URZ ;  /* 0x0000004006077890 */ /* 0x000fe2000fffe0ff */
[----:B--2---:R-:W-:-:S11]  /*0280*/  IMAD R28, R4, R5, UR4 ;  /* 0x00000004041c7e24 */ /* 0x004fd6000f8e0205 */
.L_x_0:
[----:B0-----:R-:W2:Y:S01]  /*0290*/  LDG.E.64 R12, desc[UR10][R8.64+-0x20] ;  /* 0xffffe00a080c7981 */ /* 0x001ea2000c1e1b00 */
[----:B------:R-:W0:Y:S03]  /*02a0*/  LDC.64 R16, c[0x0][0x388] ;  /* 0x0000e200ff107b82 */ /* 0x000e260000000a00 */
[----:B------:R-:W3:Y:S04]  /*02b0*/  LDG.E.64 R14, desc[UR10][R8.64+-0x18] ;  /* 0xffffe80a080e7981 */ /* 0x000ee8000c1e1b00 */
[----:B------:R-:W4:Y:S01]  /*02c0*/  LDG.E.64 R24, desc[UR10][R8.64+-0x10] ;  /* 0xfffff00a08187981 */ /* 0x000f22000c1e1b00 */
[----:B0-----:R-:W-:-:S05]  /*02d0*/  IMAD.WIDE R16, R28, 0x8, R16 ;  /* 0x000000081c107825 */ /* 0x001fca00078e0210 */
[----:B------:R-:W5:Y:S04]  /*02e0*/  LDG.E.64 R26, desc[UR10][R16.64] ;  /* 0x0000000a101a7981 */ /* 0x000f68000c1e1b00 */
[----:B------:R-:W4:Y:S04]  /*02f0*/  LDG.E.64 R10, desc[UR10][R16.64+0x8] ;  /* 0x0000080a100a7981 */ /* 0x000f28000c1e1b00 */
[----:B------:R-:W4:Y:S04]  /*0300*/  LDG.E.64 R20, desc[UR10][R16.64+0x10] ;  /* 0x0000100a10147981 */ /* 0x000f28000c1e1b00 */
[----:B------:R-:W4:Y:S04]  /*0310*/  LDG.E.64 R18, desc[UR10][R16.64+0x18] ;  /* 0x0000180a10127981 */ /* 0x000f28000c1e1b00 */
[----:B------:R-:W4:Y:S04]  /*0320*/  LDG.E.64 R22, desc[UR10][R16.64+0x20] ;  /* 0x0000200a10167981 */ /* 0x000f28000c1e1b00 */
[----:B--2---:R0:W-:Y:S04]  /*0330*/  STS.64 [UR8+-0x40], R12 ;  /* 0xffffc00cff007988 */ /* 0x0041e80008000a08 */
[----:B0-----:R-:W2:Y:S04]  /*0340*/  LDG.E.64 R12, desc[UR10][R8.64+-0x8] ;  /* 0xfffff80a080c7981 */ /* 0x001ea8000c1e1b00 */
[----:B-----5:R0:W-:Y:S04]  /*0350*/  STS.64 [UR7+-0x40], R26 ;  /* 0xffffc01aff007988 */ /* 0x0201e80008000a07 */
[----:B---3--:R1:W-:Y:S04]  /*0360*/  STS.64 [UR8+-0x38], R14 ;  /* 0xffffc80eff007988 */ /* 0x0083e80008000a08 */
[----:B----4-:R3:W-:Y:S04]  /*0370*/  STS.64 [UR7+-0x38], R10 ;  /* 0xffffc80aff007988 */ /* 0x0107e80008000a07 */
[----:B0-----:R-:W4:Y:S04]  /*0380*/  LDG.E.64 R26, desc[UR10][R8.64+0x10] ;  /* 0x0000100a081a7981 */ /* 0x001f28000c1e1b00 */
[----:B-1----:R-:W5:Y:S04]  /*0390*/  LDG.E.64 R14, desc[UR10][R8.64] ;  /* 0x0000000a080e7981 */ /* 0x002f68000c1e1b00 */
[----:B---3--:R-:W3:Y:S04]  /*03a0*/  LDG.E.64 R10, desc[UR10][R8.64+0x8] ;  /* 0x0000080a080a7981 */ /* 0x008ee8000c1e1b00 */
[----:B------:R0:W-:Y:S04]  /*03b0*/  STS.64 [UR8+-0x30], R24 ;  /* 0xffffd018ff007988 */ /* 0x0001e80008000a08 */
[----:B------:R1:W-:Y:S01]  /*03c0*/  STS.64 [UR7+-0x30], R20 ;  /* 0xffffd014ff007988 */ /* 0x0003e20008000a07 */
[----:B0-----:R-:W0:Y:S03]  /*03d0*/  LDC.64 R24, c[0x0][0x380] ;  /* 0x0000e000ff187b82 */ /* 0x001e260000000a00 */
[----:B-1----:R-:W4:Y:S04]  /*03e0*/  LDG.E.64 R20, desc[UR10][R16.64+0x30] ;  /* 0x0000300a10147981 */ /* 0x002f28000c1e1b00 */
[----:B--2---:R1:W-:Y:S04]  /*03f0*/  STS.64 [UR8+-0x28], R12 ;  /* 0xffffd80cff007988 */ /* 0x0043e80008000a08 */
[----:B-1----:R-:W2:Y:S01]  /*0400*/  LDG.E.64 R12, desc[UR10][R16.64+0x28] ;  /* 0x0000280a100c7981 */ /* 0x002ea2000c1e1b00 */
[----:B0-----:R-:W-:-:S03]  /*0410*/  IMAD.WIDE.U32 R24, R29, 0x8, R24 ;  /* 0x000000081d187825 */ /* 0x001fc600078e0018 */
[----:B------:R0:W-:Y:S04]  /*0420*/  STS.64 [UR7+-0x28], R18 ;  /* 0xffffd812ff007988 */ /* 0x0001e80008000a07 */
[----:B0-----:R-:W4:Y:S04]  /*0430*/  LDG.E.64 R18, desc[UR10][R8.64+0x18] ;  /* 0x0000180a08127981 */ /* 0x001f28000c1e1b00 */
[----:B-----5:R0:W-:Y:S04]  /*0440*/  STS.64 [UR8+-0x20], R14 ;  /* 0xffffe00eff007988 */ /* 0x0201e80008000a08 */
[----:B------:R1:W-:Y:S04]  /*0450*/  STS.64 [UR7+-0x20], R22 ;  /* 0xffffe016ff007988 */ /* 0x0003e80008000a07 */
[----:B---3--:R3:W-:Y:S04]  /*0460*/  STS.64 [UR8+-0x18], R10 ;  /* 0xffffe80aff007988 */ /* 0x0087e80008000a08 */
[----:B0-----:R-:W5:Y:S04]  /*0470*/  LDG.E.64 R14, desc[UR10][R24.64] ;  /* 0x0000000a180e7981 */ /* 0x001f68000c1e1b00 */
[----:B-1----:R-:W5:Y:S01]  /*0480*/  LDG.E.64 R22, desc[UR10][R24.64+0x8] ;  /* 0x0000080a18167981 */ /* 0x002f62000c1e1b00 */
[----:B---3--:R-:W-:-:S03]  /*0490*/  IMAD.WIDE R10, R5, 0x8, R16 ;  /* 0x00000008050a7825 */ /* 0x008fc600078e0210 */
[----:B------:R-:W3:Y:S04]  /*04a0*/  LDG.E.64 R16, desc[UR10][R16.64+0x38] ;  /* 0x0000380a10107981 */ /* 0x000ee8000c1e1b00 */
[----:B--2---:R0:W-:Y:S04]  /*04b0*/  STS.64 [UR7+-0x18], R12 ;  /* 0xffffe80cff007988 */ /* 0x0041e80008000a07 */
[----:B0-----:R-:W2:Y:S04]  /*04c0*/  LDG.E.64 R12, desc[UR10][R10.64] ;  /* 0x0000000a0a0c7981 */ /* 0x001ea8000c1e1b00 */
[----:B----4-:R0:W-:Y:S04]  /*04d0*/  STS.64 [UR8+-0x10], R26 ;  /* 0xfffff01aff007988 */ /* 0x0101e80008000a08 */
[----:B------:R1:W-:Y:S04]  /*04e0*/  STS.64 [UR7+-0x10], R20 ;  /* 0xfffff014ff007988 */ /* 0x0003e80008000a07 */
[----:B------:R4:W-:Y:S04]  /*04f0*/  STS.64 [UR8+-0x8], R18 ;  /* 0xfffff812ff007988 */ /* 0x0009e80008000a08 */
[----:B0-----:R-:W2:Y:S04]  /*0500*/  LDG.E.64 R26, desc[UR10][R24.64+0x10] ;  /* 0x0000100a181a7981 */ /* 0x001ea8000c1e1b00 */
[----:B-1----:R-:W2:Y:S04]  /*0510*/  LDG.E.64 R20, desc[UR10][R10.64+0x8] ;  /* 0x0000080a0a147981 */ /* 0x002ea8000c1e1b00 */
[----:B----4-:R-:W4:Y:S04]  /*0520*/  LDG.E.64 R18, desc[UR10][R10.64+0x10] ;  /* 0x0000100a0a127981 */ /* 0x010f28000c1e1b00 */
[----:B---3--:R0:W-:Y:S04]  /*0530*/  STS.64 [UR7+-0x8], R16 ;  /* 0xfffff810ff007988 */ /* 0x0081e80008000a07 */
[----:B-----5:R1:W-:Y:S04]  /*0540*/  STS.64 [UR8], R14 ;  /* 0x0000000eff007988 */ /* 0x0203e80008000a08 */
[----:B0-----:R-:W3:Y:S04]  /*0550*/  LDG.E.64 R16, desc[UR10][R24.64+0x20] ;  /* 0x0000200a18107981 */ /* 0x001ee8000c1e1b00 */
[----:B-1----:R-:W5:Y:S04]  /*0560*/  LDG.E.64 R14, desc[UR10][R10.64+0x18] ;  /* 0x0000180a0a0e7981 */ /* 0x002f68000c1e1b00 */
[----:B--2---:R0:W-:Y:S04]  /*0570*/  STS.64 [UR7], R12 ;  /* 0x0000000cff007988 */ /* 0x0041e80008000a07 */
[----:B0-----:R-:W2:Y:S04]  /*0580*/  LDG.E.64 R12, desc[UR10][R24.64+0x18] ;  /* 0x0000180a180c7981 */ /* 0x001ea8000c1e1b00 */
[----:B------:R-:W-:Y:S04]  /*0590*/  STS.64 [UR8+0x8], R22 ;  /* 0x00000816ff007988 */ /* 0x000fe80008000a08 */
[----:B------:R0:W-:Y:S04]  /*05a0*/  STS.64 [UR7+0x8], R20 ;  /* 0x00000814ff007988 */ /* 0x0001e80008000a07 */
[----:B------:R-:W-:Y:S04]  /*05b0*/  STS.64 [UR8+0x10], R26 ;  /* 0x0000101aff007988 */ /* 0x000fe80008000a08 */
[----:B----4-:R1:W-:Y:S04]  /*05c0*/  STS.64 [UR7+0x10], R18 ;  /* 0x00001012ff007988 */ /* 0x0103e80008000a07 */
[----:B0-----:R-:W4:Y:S04]  /*05d0*/  LDG.E.64 R20, desc[UR10][R10.64+0x30] ;  /* 0x0000300a0a147981 */ /* 0x001f28000c1e1b00 */
[----:B------:R-:W4:Y:S04]  /*05e0*/  LDG.E.64 R22, desc[UR10][R24.64+0x38] ;  /* 0x0000380a18167981 */ /* 0x000f28000c1e1b00 */
[----:B-1----:R-:W4:Y:S04]  /*05f0*/  LDG.E.64 R18, desc[UR10][R24.64+0x30] ;  /* 0x0000300a18127981 */ /* 0x002f28000c1e1b00 */
[----:B------:R-:W4:Y:S04]  /*0600*/  LDG.E.64 R26, desc[UR10][R10.64+0x38] ;  /* 0x0000380a0a1a7981 */ /* 0x000f28000c1e1b00 */
[----:B--2---:R0:W-:Y:S04]  /*0610*/  STS.64 [UR8+0x18], R12 ;  /* 0x0000180cff007988 */ /* 0x0041e80008000a08 */
[----:B-----5:R1:W-:Y:S04]  /*0620*/  STS.64 [UR7+0x18], R14 ;  /* 0x0000180eff007988 */ /* 0x0203e80008000a07 */
[----:B---3--:R2:W-:Y:S04]  /*0630*/  STS.64 [UR8+0x20], R16 ;  /* 0x00002010ff007988 */ /* 0x0085e80008000a08 */
[----:B0-----:R-:W3:Y:S04]  /*0640*/  LDG.E.64 R12, desc[UR10][R24.64+0x28] ;  /* 0x0000280a180c7981 */ /* 0x001ee8000c1e1b00 */
[----:B-1----:R-:W5:Y:S04]  /*0650*/  LDG.E.64 R14, desc[UR10][R10.64+0x20] ;  /* 0x0000200a0a0e7981 */ /* 0x002f68000c1e1b00 */
[----:B--2---:R-:W2:Y:S01]  /*0660*/  LDG.E.64 R16, desc[UR10][R10.64+0x28] ;  /* 0x0000280a0a107981 */ /* 0x004ea2000c1e1b00 */
[----:B------:R-:W-:-:S04]  /*0670*/  UIADD3 UR9, UPT, UPT, UR9, 0x80, URZ ;  /* 0x0000008009097890 */ /* 0x000fc8000fffe0ff */
[----:B------:R-:W-:Y:S01]  /*0680*/  UISETP.NE.AND UP0, UPT, UR9, 0x240, UPT ;  /* 0x000002400900788c */ /* 0x000fe2000bf05270 */
[C---:B------:R-:W-:Y:S01]  /*0690*/  IMAD.WIDE.U32 R8, R2.reuse, 0x8, R8 ;  /* 0x0000000802087825 */ /* 0x040fe200078e0008 */
[----:B------:R-:W-:-:S03]  /*06a0*/  IADD3 R29, PT, PT, R2, R29, RZ ;  /* 0x0000001d021d7210 */ /* 0x000fc60007ffe0ff */
[----:B------:R-:W-:Y:S01]  /*06b0*/  IMAD R28, R5, 0x2, R28 ;  /* 0x00000002051c7824 */ /* 0x000fe200078e021c */
[----:B-----5:R0:W-:Y:S04]  /*06c0*/  STS.64 [UR7+0x20], R14 ;  /* 0x0000200eff007988 */ /* 0x0201e80008000a07 */
[----:B---3--:R0:W-:Y:S04]  /*06d0*/  STS.64 [UR8+0x28], R12 ;  /* 0x0000280cff007988 */ /* 0x0081e80008000a08 */
[----:B--2---:R0:W-:Y:S04]  /*06e0*/  STS.64 [UR7+0x28], R16 ;  /* 0x00002810ff007988 */ /* 0x0041e80008000a07 */
[----:B----4-:R0:W-:Y:S04]  /*06f0*/  STS.64 [UR8+0x30], R18 ;  /* 0x00003012ff007988 */ /* 0x0101e80008000a08 */
[----:B------:R0:W-:Y:S04]  /*0700*/  STS.64 [UR7+0x30], R20 ;  /* 0x00003014ff007988 */ /* 0x0001e80008000a07 */
[----:B------:R0:W-:Y:S01]  /*0710*/  STS.64 [UR8+0x38], R22 ;  /* 0x00003816ff007988 */ /* 0x0001e20008000a08 */
[----:B------:R-:W-:-:S03]  /*0720*/  UIADD3 UR8, UPT, UPT, UR8, 0x80, URZ ;  /* 0x0000008008087890 */ /* 0x000fc6000fffe0ff */
[----:B------:R0:W-:Y:S01]  /*0730*/  STS.64 [UR7+0x38], R26 ;  /* 0x0000381aff007988 */ /* 0x0001e20008000a07 */
[----:B------:R-:W-:Y:S01]  /*0740*/  UIADD3 UR7, UPT, UPT, UR7, 0x80, URZ ;  /* 0x0000008007077890 */ /* 0x000fe2000fffe0ff */
[----:B------:R-:W-:Y:S11]  /*0750*/  BRA.U UP0, `(.L_x_0) ;  /* 0xfffffff900cc7547 */ /* 0x000ff6000b83ffff */
[----:B------:R-:W1:Y:S01]  /*0760*/  S2R R28, SR_TID.X ;  /* 0x00000000001c7919 */ /* 0x000e620000002100 */
[----:B------:R-:W2:Y:S01]  /*0770*/  S2R R5, SR_TID.Y ;  /* 0x0000000000057919 */ /* 0x000ea20000002200 */
[----:B------:R-:W-:Y:S01]  /*0780*/  BAR.SYNC.DEFER_BLOCKING 0x0 ;  /* 0x0000000000007b1d */ /* 0x000fe20000010000 */
[----:B-1----:R-:W-:Y:S02]  /*0790*/  LEA R28, R28, UR6, 0x3 ;  /* 0x000000061c1c7c11 */ /* 0x002fe4000f8e18ff */
[----:B--2---:R-:W-:-:S03]  /*07a0*/  LEA R5, R5, UR5, 0x6 ;  /* 0x0000000505057c11 */ /* 0x004fc6000f8e30ff */
[----:B0-----:R-:W-:Y:S01]  /*07b0*/  LDS.64 R20, [R28] ;  /* 0x000000001c147984 */ /* 0x001fe20000000a00 */
[----:B------:R-:W0:Y:S03]  /*07c0*/  LDCU UR5, c[0x0][0x3a0] ;  /* 0x00007400ff0577ac */ /* 0x000e260008000800 */
[----:B------:R-:W1:Y:S04]  /*07d0*/  LDS.128 R8, [R5] ;  /* 0x0000000005087984 */ /* 0x000e680000000c00 */
[----:B------:R-:W2:Y:S04]  /*07e0*/  LDS.64 R16, [R28+0x40] ;  /* 0x000040001c107984 */ /* 0x000ea80000000a00 */
[----:B------:R-:W-:Y:S04]  /*07f0*/  LDS.64 R18, [R28+0x80] ;  /* 0x000080001c127984 */ /* 0x000fe80000000a00 */
[----:B------:R-:W3:Y:S04]  /*0800*/  LDS.128 R12, [R5+0x10] ;  /* 0x00001000050c7984 */ /* 0x000ee80000000c00 */
[----:B------:R-:W4:Y:S04]  /*0810*/  LDS.64 R26, [R28+0xc0] ;  /* 0x0000c0001c1a7984 */ /* 0x000f280000000a00 */
[----:B------:R-:W-:Y:S01]  /*0820*/  LDS.64 R22, [R28+0x1c0] ;  /* 0x0001c0001c167984 */ /* 0x000fe20000000a00 */
[----:B-1----:R-:W-:-:S03]  /*0830*/  DFMA R8, R8, R20, RZ ;  /* 0x000000140808722b */ /* 0x002fc600000000ff */
[----:B------:R-:W-:Y:S05]  /*0840*/  LDS.64 R20, [R28+0x180] ;  /* 0x000180001c147984 */ /* 0x000fea0000000a00 */
[----:B--2---:R-:W-:Y:S01]  /*0850*/  DFMA R8, R16, R10, R8 ;  /* 0x0000000a1008722b */ /* 0x004fe20000000008 */
[----:B------:R-:W-:Y:S07]  /*0860*/  LDS.64 R16, [R28+0x140] ;  /* 0x000140001c107984 */ /* 0x000fee0000000a00 */
[----:B---3--:R-:W-:Y:S01]  /*0870*/  DFMA R8, R12, R18, R8 ;  /* 0x000000120c08722b */ /* 0x008fe20000000008 */
[----:B------:R-:W-:Y:S07]  /*0880*/  LDS.64 R18, [R28+0x100] ;  /* 0x000100001c127984 */ /* 0x000fee0000000a00 */
[----:B----4-:R-:W-:-:S02]  /*0890*/  DFMA R26, R26, R14, R8 ;  /* 0x0000000e1a1a722b */ /* 0x010fc40000000008 */
[----:B------:R-:W1:Y:S04]  /*08a0*/  LDS.128 R8, [R5+0x20] ;  /* 0x0000200005087984 */ /* 0x000e680000000c00 */
[----:B------:R-:W2:Y:S01]  /*08b0*/  LDS.128 R12, [R5+0x30] ;  /* 0x00003000050c7984 */ /* 0x000ea20000000c00 */
[----:B------:R-:W-:Y:S06]  /*08c0*/  BAR.SYNC.DEFER_BLOCKING 0x0 ;  /* 0x0000000000007b1d */ /* 0x000fec0000010000 */
[----:B------:R-:W3:Y:S01]  /*08d0*/  LDG.E.64 R24, desc[UR10][R6.64] ;  /* 0x0000000a06187981 */ /* 0x000ee2000c1e1b00 */
[----:B------:R-:W-:-:S04]  /*08e0*/  IADD3 R4, PT, PT, R4, 0x8, RZ ;  /* 0x0000000804047810 */ /* 0x000fc80007ffe0ff */
[----:B0-----:R-:W-:Y:S01]  /*08f0*/  ISETP.GE.AND P0, PT, R4, UR5, PT ;  /* 0x0000000504007c0c */ /* 0x001fe2000bf06270 */
[----:B-1----:R-:W-:-:S08]  /*0900*/  DFMA R8, R8, R18, R26 ;  /* 0x000000120808722b */ /* 0x002fd0000000001a */
[----:B------:R-:W-:-:S08]  /*0910*/  DFMA R8, R16, R10, R8 ;  /* 0x0000000a1008722b */ /* 0x000fd00000000008 */
[----:B--2---:R-:W-:-:S08]  /*0920*/  DFMA R8, R12, R20, R8 ;  /* 0x000000140c08722b */ /* 0x004fd00000000008 */
[----:B------:R-:W-:-:S08]  /*0930*/  DFMA R8, R22, R14, R8 ;  /* 0x0000000e1608722b */ /* 0x000fd00000000008 */
[----:B---3--:R-:W-:-:S07]  /*0940*/  DADD R8, R8, R24 ;  /* 0x0000000008087229 */ /* 0x008fce0000000018 */
[----:B------:R0:W-:Y:S01]  /*0950*/  STG.E.64 desc[UR10][R6.64], R8 ;  /* 0x0000000806007986 */ /* 0x0001e2000c101b0a */
[----:B------:R-:W-:Y:S05]  /*0960*/  @!P0 BRA `(.L_x_1) ;  /* 0xfffffff800008947 */ /* 0x000fea000383ffff */
[----:B------:R-:W-:Y:S05]  /*0970*/  EXIT ;  /* 0x000000000000794d */ /* 0x000fea0003800000 */
.L_x_2:
[----:B------:R-:W-:-:S00]  /*0980*/  BRA `(.L_x_2) ;  /* 0xfffffffc00fc7947 */ /* 0x000fc0000383ffff */
[----:B------:R-:W-:-:S00]  /*0990*/  NOP ;  /* 0x0000000000007918 */ /* 0x000fc00000000000 */
        /* <DEDUP_REMOVED lines=14> */
.L_x_9:


//--------------------- .text._Z10dev_matmulIfEvPKT_S2_PS0_iii --------------------------
	.section	.text._Z10dev_matmulIfEvPKT_S2_PS0_iii,"ax",@progbits
	.align	128
        .global         _Z10dev_matmulIfEvPKT_S2_PS0_iii
        .type           _Z10dev_matmulIfEvPKT_S2_PS0_iii,@function
        .size           _Z10dev_matmulIfEvPKT_S2_PS0_iii,(.L_x_10 - _Z10dev_matmulIfEvPKT_S2_PS0_iii)
        .other          _Z10dev_matmulIfEvPKT_S2_PS0_iii,@"STO_CUDA_ENTRY STV_DEFAULT"
_Z10dev_matmulIfEvPKT_S2_PS0_iii:
.text._Z10dev_matmulIfEvPKT_S2_PS0_iii:
        /* <DEDUP_REMOVED lines=8> */
[----:B0-----:R-:W-:Y:S01]  /*0080*/  IADD3 R5, PT, PT, R5, UR4, RZ ;  /* 0x0000000405057c10 */ /* 0x001fe2000fffe0ff */
[----:B----4-:R-:W-:-:S03]  /*0090*/  USHF.L.U32 UR5, UR6, 0x3, URZ ;  /* 0x0000000306057899 */ /* 0x010fc600080006ff */
[----:B--2---:R-:W-:-:S03]  /*00a0*/  ISETP.GE.AND P0, PT, R5, UR9, PT ;  /* 0x0000000905007c0c */ /* 0x004fc6000bf06270 */
[----:B---3--:R-:W-:-:S04]  /*00b0*/  IADD3 R0, PT, PT, R0, UR5, RZ ;  /* 0x0000000500007c10 */ /* 0x008fc8000fffe0ff */
[----:B------:R-:W-:-:S04]  /*00c0*/  ISETP.GE.OR P0, PT, R0, UR8, P0 ;  /* 0x0000000800007c0c */ /* 0x000fc80008706670 */
[----:B-----5:R-:W-:-:S13]  /*00d0*/  ISETP.LT.OR P0, PT, R12, 0x1, P0 ;  /* 0x000000010c00780c */ /* 0x020fda0000701670 */
[----:B------:R-:W-:Y:S05]  /*00e0*/  @P0 EXIT ;  /* 0x000000000000094d */ /* 0x000fea0003800000 */
[----:B------:R-:W0:Y:S01]  /*00f0*/  LDC.64 R2, c[0x0][0x390] ;  /* 0x0000e400ff027b82 */ /* 0x000e220000000a00 */
[----:B------:R-:W-:Y:S02]  /*0100*/  IMAD R5, R0, UR9, R5 ;  /* 0x0000000900057c24 */ /* 0x000fe4000f8e0205 */
[----:B------:R-:W-:Y:S02]  /*0110*/  HFMA2 R15, -RZ, RZ, 0, 0 ;  /* 0x00000000ff0f7431 */ /* 0x000fe400000001ff */
[C---:B------:R-:W-:Y:S01]  /*0120*/  IMAD R0, R12.reuse, UR5, R12 ;  /* 0x000000050c007c24 */ /* 0x040fe2000f8e020c */
[C---:B------:R-:W-:Y:S01]  /*0130*/  SHF.L.U32 R13, R12.reuse, 0x1, RZ ;  /* 0x000000010c0d7819 */ /* 0x040fe200000006ff */
[----:B------:R-:W-:Y:S01]  /*0140*/  IMAD R12, R12, UR6, RZ ;  /* 0x000000060c0c7c24 */ /* 0x000fe2000f8e02ff */
[----:B------:R-:W1:Y:S02]  /*0150*/  LDCU.64 UR10, c[0x0][0x358] ;  /* 0x00006b00ff0a77ac */ /* 0x000e640008000a00 */
[----:B01----:R-:W-:-:S07]  /*0160*/  IMAD.WIDE R2, R5, 0x4, R2 ;  /* 0x0000000405027825 */ /* 0x003fce00078e0202 */
.L_x_4:
[----:B0-----:R-:W0:Y:S01]  /*0170*/  LDC.64 R6, c[0x0][0x380] ;  /* 0x0000e000ff067b82 */ /* 0x001e220000000a00 */
[-C--:B------:R-:W-:Y:S01]  /*0180*/  LEA R5, P1, R12, R15.reuse, 0x3 ;  /* 0x0000000f0c057211 */ /* 0x080fe200078218ff */
[----:B------:R-:W-:Y:S01]  /*0190*/  UMOV UR5, 0x400 ;  /* 0x0000040000057882 */ /* 0x000fe20000000000 */
[----:B------:R-:W-:Y:S01]  /*01a0*/  IADD3 R16, PT, PT, R0, R15, RZ ;  /* 0x0000000f00107210 */ /* 0x000fe20007ffe0ff */
        /* <DEDUP_REMOVED lines=14> */
.L_x_3:
[----:B0-----:R-:W0:Y:S01]  /*0290*/  LDC.64 R6, c[0x0][0x388] ;  /* 0x0000e200ff067b82 */ /* 0x001e220000000a00 */
[----:B------:R-:W2:Y:S04]  /*02a0*/  LDG.E R11, desc[UR10][R4.64+-0x10] ;  /* 0xfffff00a040b7981 */ /* 0x000ea8000c1e1900 */
[----:B------:R-:W3:Y:S03]  /*02b0*/  LDG.E R28, desc[UR10][R4.64+-0xc] ;  /* 0xfffff40a041c7981 */ /* 0x000ee6000c1e1900 */
[----:B------:R-:W1:Y:S01]  /*02c0*/  LDC.64 R8, c[0x0][0x380] ;  /* 0x0000e000ff087b82 */ /* 0x000e620000000a00 */
[----:B------:R-:W4:Y:S04]  /*02d0*/  LDG.E R18, desc[UR10][R4.64+-0x8] ;  /* 0xfffff80a04127981 */ /* 0x000f28000c1e1900 */
[----:B------:R-:W5:Y:S04]  /*02e0*/  LDG.E R27, desc[UR10][R4.64+-0x4] ;  /* 0xfffffc0a041b7981 */ /* 0x000f68000c1e1900 */
[----:B------:R-:W5:Y:S04]  /*02f0*/  LDG.E R26, desc[UR10][R4.64] ;  /* 0x0000000a041a7981 */ /* 0x000f68000c1e1900 */
[----:B------:R-:W5:Y:S01]  /*0300*/  LDG.E R24, desc[UR10][R4.64+0x4] ;  /* 0x0000040a04187981 */ /* 0x000f62000c1e1900 */
[----:B0-----:R-:W-:-:S03]  /*0310*/  IMAD.WIDE R6, R17, 0x4, R6 ;  /* 0x0000000411067825 */ /* 0x001fc600078e0206 */
[----:B------:R-:W5:Y:S04]  /*0320*/  LDG.E R22, desc[UR10][R4.64+0x8] ;  /* 0x0000080a04167981 */ /* 0x000f68000c1e1900 */
[----:B------:R-:W3:Y:S04]  /*0330*/  LDG.E R19, desc[UR10][R6.64] ;  /* 0x0000000a06137981 */ /* 0x000ee8000c1e1900 */
[----:B------:R-:W4:Y:S04]  /*0340*/  LDG.E R29, desc[UR10][R6.64+0x4] ;  /* 0x0000040a061d7981 */ /* 0x000f28000c1e1900 */
[----:B------:R-:W5:Y:S04]  /*0350*/  LDG.E R10, desc[UR10][R6.64+0x8] ;  /* 0x0000080a060a7981 */ /* 0x000f68000c1e1900 */
[----:B------:R-:W5:Y:S04]  /*0360*/  LDG.E R25, desc[UR10][R6.64+0x10] ;  /* 0x0000100a06197981 */ /* 0x000f68000c1e1900 */
[----:B------:R-:W5:Y:S04]  /*0370*/  LDG.E R23, desc[UR10][R6.64+0x14] ;  /* 0x0000140a06177981 */ /* 0x000f68000c1e1900 */
[----:B------:R-:W5:Y:S04]  /*0380*/  LDG.E R21, desc[UR10][R6.64+0x18] ;  /* 0x0000180a06157981 */ /* 0x000f68000c1e1900 */
[----:B------:R-:W5:Y:S01]  /*0390*/  LDG.E R20, desc[UR10][R4.64+0xc] ;  /* 0x00000c0a04147981 */ /* 0x000f62000c1e1900 */
[----:B-1----:R-:W-:-:S03]  /*03a0*/  IMAD.WIDE.U32 R8, R16, 0x4, R8 ;  /* 0x0000000410087825 */ /* 0x002fc600078e0008 */
[----:B--2---:R-:W-:Y:S04]  /*03b0*/  STS [UR8+-0x20], R11 ;  /* 0xffffe00bff007988 */ /* 0x004fe80008000808 */
[----:B---3--:R0:W-:Y:S04]  /*03c0*/  STS [UR7+-0x20], R19 ;  /* 0xffffe013ff007988 */ /* 0x0081e80008000807 */
[----:B------:R-:W-:Y:S04]  /*03d0*/  STS [UR8+-0x1c], R28 ;  /* 0xffffe41cff007988 */ /* 0x000fe80008000808 */
[----:B----4-:R-:W-:Y:S04]  /*03e0*/  STS [UR7+-0x1c], R29 ;  /* 0xffffe41dff007988 */ /* 0x010fe80008000807 */
[----:B------:R1:W-:Y:S04]  /*03f0*/  STS [UR8+-0x18], R18 ;  /* 0xffffe812ff007988 */ /* 0x0003e80008000808 */
[----:B0-----:R-:W2:Y:S04]  /*0400*/  LDG.E R19, desc[UR10][R6.64+0x1c] ;  /* 0x00001c0a06137981 */ /* 0x001ea8000c1e1900 */
[----:B-1----:R-:W3:Y:S04]  /*0410*/  LDG.E R18, desc[UR10][R6.64+0xc] ;  /* 0x00000c0a06127981 */ /* 0x002ee8000c1e1900 */
[----:B------:R-:W4:Y:S04]  /*0420*/  LDG.E R28, desc[UR10][R8.64] ;  /* 0x0000000a081c7981 */ /* 0x000f28000c1e1900 */
[----:B-----5:R0:W-:Y:S04]  /*0430*/  STS [UR7+-0x18], R10 ;  /* 0xffffe80aff007988 */ /* 0x0201e80008000807 */
[----:B------:R1:W-:Y:S01]  /*0440*/  STS [UR8+-0x14], R27 ;  /* 0xffffec1bff007988 */ /* 0x0003e20008000808 */
[----:B0-----:R-:W-:-:S03]  /*0450*/  IMAD.WIDE R10, R14, 0x4, R6 ;  /* 0x000000040e0a7825 */ /* 0x001fc600078e0206 */
[----:B------:R-:W5:Y:S04]  /*0460*/  LDG.E R6, desc[UR10][R8.64+0x4] ;  /* 0x0000040a08067981 */ /* 0x000f68000c1e1900 */
[----:B------:R-:W5:Y:S04]  /*0470*/  LDG.E R29, desc[UR10][R10.64] ;  /* 0x0000000a0a1d7981 */ /* 0x000f68000c1e1900 */
[----:B-1----:R-:W5:Y:S04]  /*0480*/  LDG.E R27, desc[UR10][R8.64+0x8] ;  /* 0x0000080a081b7981 */ /* 0x002f68000c1e1900 */
[----:B------:R-:W5:Y:S04]  /*0490*/  LDG.E R7, desc[UR10][R8.64+0x18] ;  /* 0x0000180a08077981 */ /* 0x000f68000c1e1900 */
[----:B---3--:R0:W-:Y:S04]  /*04a0*/  STS [UR7+-0x14], R18 ;  /* 0xffffec12ff007988 */ /* 0x0081e80008000807 */
[----:B------:R-:W-:Y:S04]  /*04b0*/  STS [UR8+-0x10], R26 ;  /* 0xfffff01aff007988 */ /* 0x000fe80008000808 */
[----:B------:R-:W-:Y:S04]  /*04c0*/  STS [UR7+-0x10], R25 ;  /* 0xfffff019ff007988 */ /* 0x000fe80008000807 */
[----:B------:R-:W-:Y:S04]  /*04d0*/  STS [UR8+-0xc], R24 ;  /* 0xfffff418ff007988 */ /* 0x000fe80008000808 */
[----:B------:R-:W-:Y:S04]  /*04e0*/  STS [UR7+-0xc], R23 ;  /* 0xfffff417ff007988 */ /* 0x000fe80008000807 */
[----:B------:R-:W-:Y:S04]  /*04f0*/  STS [UR8+-0x8], R22 ;  /* 0xfffff816ff007988 */ /* 0x000fe80008000808 */
[----:B------:R1:W-:Y:S04]  /*0500*/  STS [UR7+-0x8], R21 ;  /* 0xfffff815ff007988 */ /* 0x0003e80008000807 */
[----:B0-----:R-:W3:Y:S04]  /*0510*/  LDG.E R18, desc[UR10][R10.64+0x4] ;  /* 0x0000040a0a127981 */ /* 0x001ee8000c1e1900 */
[----:B------:R-:W-:Y:S04]  /*0520*/  STS [UR8+-0x4], R20 ;  /* 0xfffffc14ff007988 */ /* 0x000fe80008000808 */
[----:B--2---:R0:W-:Y:S04]  /*0530*/  STS [UR7+-0x4], R19 ;  /* 0xfffffc13ff007988 */ /* 0x0041e80008000807 */
[----:B-1----:R-:W2:Y:S04]  /*0540*/  LDG.E R21, desc[UR10][R10.64+0x8] ;  /* 0x0000080a0a157981 */ /* 0x002ea8000c1e1900 */
[----:B0-----:R-:W2:Y:S04]  /*0550*/  LDG.E R19, desc[UR10][R8.64+0xc] ;  /* 0x00000c0a08137981 */ /* 0x001ea8000c1e1900 */
[----:B------:R-:W2:Y:S04]  /*0560*/  LDG.E R20, desc[UR10][R10.64+0xc] ;  /* 0x00000c0a0a147981 */ /* 0x000ea8000c1e1900 */
[----:B------:R-:W2:Y:S04]  /*0570*/  LDG.E R26, desc[UR10][R8.64+0x10] ;  /* 0x0000100a081a7981 */ /* 0x000ea8000c1e1900 */
[----:B------:R-:W2:Y:S04]  /*0580*/  LDG.E R22, desc[UR10][R10.64+0x10] ;  /* 0x0000100a0a167981 */ /* 0x000ea8000c1e1900 */
[----:B------:R-:W2:Y:S04]  /*0590*/  LDG.E R25, desc[UR10][R8.64+0x14] ;  /* 0x0000140a08197981 */ /* 0x000ea8000c1e1900 */
[----:B------:R-:W2:Y:S04]  /*05a0*/  LDG.E R23, desc[UR10][R10.64+0x14] ;  /* 0x0000140a0a177981 */ /* 0x000ea8000c1e1900 */
[----:B------:R-:W2:Y:S04]  /*05b0*/  LDG.E R24, desc[UR10][R10.64+0x18] ;  /* 0x0000180a0a187981 */ /* 0x000ea8000c1e1900 */
[----:B------:R-:W2:Y:S04]  /*05c0*/  LDG.E R8, desc[UR10][R8.64+0x1c] ;  /* 0x00001c0a08087981 */ /* 0x000ea8000c1e1900 */
[----:B----4-:R0:W-:Y:S04]  /*05d0*/  STS [UR8], R28 ;  /* 0x0000001cff007988 */ /* 0x0101e80008000808 */
[----:B0-----:R-:W4:Y:S01]  /*05e0*/  LDG.E R28, desc[UR10][R10.64+0x1c] ;  /* 0x00001c0a0a1c7981 */ /* 0x001f22000c1e1900 */
[----:B------:R-:W-:-:S03]  /*05f0*/  UIADD3 UR9, UPT, UPT, UR9, 0x40, URZ ;  /* 0x0000004009097890 */ /* 0x000fc6000fffe0ff */
[----:B-----5:R0:W-:Y:S01]  /*0600*/  STS [UR7], R29 ;  /* 0x0000001dff007988 */ /* 0x0201e20008000807 */
[----:B------:R-:W-:-:S03]  /*0610*/  UISETP.NE.AND UP0, UPT, UR9, 0x120, UPT ;  /* 0x000001200900788c */ /* 0x000fc6000bf05270 */
[----:B------:R0:W-:Y:S01]  /*0620*/  STS [UR8+0x4], R6 ;  /* 0x00000406ff007988 */ /* 0x0001e20008000808 */
[C---:B------:R-:W-:Y:S01]  /*0630*/  IMAD.WIDE.U32 R4, R13.reuse, 0x4, R4 ;  /* 0x000000040d047825 */ /* 0x040fe200078e0004 */
[----:B------:R-:W-:Y:S02]  /*0640*/  LEA R17, R14, R17, 0x1 ;  /* 0x000000110e117211 */ /* 0x000fe400078e08ff */
[----:B------:R-:W-:Y:S01]  /*0650*/  IADD3 R16, PT, PT, R13, R16, RZ ;  /* 0x000000100d107210 */ /* 0x000fe20007ffe0ff */
[----:B---3--:R0:W-:Y:S04]  /*0660*/  STS [UR7+0x4], R18 ;  /* 0x00000412ff007988 */ /* 0x0081e80008000807 */
[----:B------:R0:W-:Y:S04]  /*0670*/  STS [UR8+0x8], R27 ;  /* 0x0000081bff007988 */ /* 0x0001e80008000808 */
[----:B--2---:R0:W-:Y:S04]  /*0680*/  STS [UR7+0x8], R21 ;  /* 0x00000815ff007988 */ /* 0x0041e80008000807 */
[----:B------:R0:W-:Y:S04]  /*0690*/  STS [UR8+0xc], R19 ;  /* 0x00000c13ff007988 */ /* 0x0001e80008000808 */
[----:B------:R0:W-:Y:S04]  /*06a0*/  STS [UR7+0xc], R20 ;  /* 0x00000c14ff007988 */ /* 0x0001e80008000807 */
[----:B------:R0:W-:Y:S04]  /*06b0*/  STS [UR8+0x10], R26 ;  /* 0x0000101aff007988 */ /* 0x0001e80008000808 */
[----:B------:R0:W-:Y:S04]  /*06c0*/  STS [UR7+0x10], R22 ;  /* 0x00001016ff007988 */ /* 0x0001e80008000807 */
[----:B------:R0:W-:Y:S04]  /*06d0*/  STS [UR8+0x14], R25 ;  /* 0x00001419ff007988 */ /* 0x0001e80008000808 */
[----:B------:R0:W-:Y:S04]  /*06e0*/  STS [UR7+0x14], R23 ;  /* 0x00001417ff007988 */ /* 0x0001e80008000807 */
[----:B------:R0:W-:Y:S04]  /*06f0*/  STS [UR8+0x18], R7 ;  /* 0x00001807ff007988 */ /* 0x0001e80008000808 */
[----:B------:R0:W-:Y:S04]  /*0700*/  STS [UR7+0x18], R24 ;  /* 0x00001818ff007988 */ /* 0x0001e80008000807 */
[----:B------:R0:W-:Y:S01]  /*0710*/  STS [UR8+0x1c], R8 ;  /* 0x00001c08ff007988 */ /* 0x0001e20008000808 */
[----:B------:R-:W-:-:S03]  /*0720*/  UIADD3 UR8, UPT, UPT, UR8, 0x40, URZ ;  /* 0x0000004008087890 */ /* 0x000fc6000fffe0ff */
[----:B----4-:R0:W-:Y:S01]  /*0730*/  STS [UR7+0x1c], R28 ;  /* 0x00001c1cff007988 */ /* 0x0101e20008000807 */
[----:B------:R-:W-:Y:S01]  /*0740*/  UIADD3 UR7, UPT, UPT, UR7, 0x40, URZ ;  /* 0x0000004007077890 */ /* 0x000fe2000fffe0ff */
[----:B------:R-:W-:Y:S11]  /*0750*/  BRA.U UP0, `(.L_x_3) ;  /* 0xfffffff900cc7547 */ /* 0x000ff6000b83ffff */
[----:B0-----:R-:W0:Y:S01]  /*0760*/  S2R R20, SR_TID.X ;  /* 0x0000000000147919 */ /* 0x001e220000002100 */
[----:B------:R-:W1:Y:S01]  /*0770*/  S2R R19, SR_TID.Y ;  /* 0x0000000000137919 */ /* 0x000e620000002200 */
[----:B------:R-:W-:Y:S01]  /*0780*/  BAR.SYNC.DEFER_BLOCKING 0x0 ;  /* 0x0000000000007b1d */ /* 0x000fe20000010000 */
[----:B0-----:R-:W-:Y:S02]  /*0790*/  LEA R20, R20, UR6, 0x2 ;  /* 0x0000000614147c11 */ /* 0x001fe4000f8e10ff */
[----:B-1----:R-:W-:-:S03]  /*07a0*/  LEA R19, R19, UR5, 0x5 ;  /* 0x0000000513137c11 */ /* 0x002fc6000f8e28ff */
[----:B------:R-:W-:Y:S01]  /*07b0*/  LDS R21, [R20] ;  /* 0x0000000014157984 */ /* 0x000fe20000000800 */
[----:B------:R-:W0:Y:S03]  /*07c0*/  LDCU UR5, c[0x0][0x3a0] ;  /* 0x00007400ff0577ac */ /* 0x000e260008000800 */
[----:B------:R-:W-:Y:S04]  /*07d0*/  LDS R23, [R20+0x20] ;  /* 0x0000200014177984 */ /* 0x000fe80000000800 */
[----:B------:R-:W-:Y:S04]  /*07e0*/  LDS R22, [R20+0x40] ;  /* 0x0000400014167984 */ /* 0x000fe80000000800 */
[----:B------:R-:W-:Y:S04]  /*07f0*/  LDS R25, [R20+0x60] ;  /* 0x0000600014197984 */ /* 0x000fe80000000800 */
[----:B------:R-:W-:Y:S04]  /*0800*/  LDS R24, [R20+0x80] ;  /* 0x0000800014187984 */ /* 0x000fe80000000800 */
[----:B------:R-:W-:Y:S04]  /*0810*/  LDS R14, [R20+0xa0] ;  /* 0x0000a000140e7984 */ /* 0x000fe80000000800 */
[----:B------:R-:W-:Y:S04]  /*0820*/  LDS R17, [R20+0xc0] ;  /* 0x0000c00014117984 */ /* 0x000fe80000000800 */
[----:B------:R-:W-:Y:S04]  /*0830*/  LDS R16, [R20+0xe0] ;  /* 0x0000e00014107984 */ /* 0x000fe80000000800 */
[----:B------:R-:W1:Y:S04]  /*0840*/  LDS.128 R4, [R19] ;  /* 0x0000000013047984 */ /* 0x000e680000000c00 */
[----:B------:R-:W2:Y:S01]  /*0850*/  LDS.128 R8, [R19+0x10] ;  /* 0x0000100013087984 */ /* 0x000ea20000000c00 */
[----:B------:R-:W-:Y:S06]  /*0860*/  BAR.SYNC.DEFER_BLOCKING 0x0 ;  /* 0x0000000000007b1d */ /* 0x000fec0000010000 */
[----:B------:R-:W3:Y:S01]  /*0870*/  LDG.E R18, desc[UR10][R2.64] ;  /* 0x0000000a02127981 */ /* 0x000ee2000c1e1900 */
[----:B------:R-:W-:-:S04]  /*0880*/  IADD3 R15, PT, PT, R15, 0x8, RZ ;  /* 0x000000080f0f7810 */ /* 0x000fc80007ffe0ff */
[----:B0-----:R-:W-:Y:S01]  /*0890*/  ISETP.GE.AND P0, PT, R15, UR5, PT ;  /* 0x000000050f007c0c */ /* 0x001fe2000bf06270 */
[----:B-1----:R-:W-:-:S04]  /*08a0*/  FFMA R4, R4, R21, RZ ;  /* 0x0000001504047223 */ /* 0x002fc800000000ff */
[----:B------:R-:W-:-:S04]  /*08b0*/  FFMA R5, R23, R5, R4 ;  /* 0x0000000517057223 */ /* 0x000fc80000000004 */
[----:B------:R-:W-:-:S04]  /*08c0*/  FFMA R6, R22, R6, R5 ;  /* 0x0000000616067223 */ /* 0x000fc80000000005 */
[----:B------:R-:W-:-:S04]  /*08d0*/  FFMA R7, R25, R7, R6 ;  /* 0x0000000719077223 */ /* 0x000fc80000000006 */
[----:B--2---:R-:W-:-:S04]  /*08e0*/  FFMA R7, R8, R24, R7 ;  /* 0x0000001808077223 */ /* 0x004fc80000000007 */
[----:B------:R-:W-:-:S04]  /*08f0*/  FFMA R14, R14, R9, R7 ;  /* 0x000000090e0e7223 */ /* 0x000fc80000000007 */
[----:B------:R-:W-:-:S04]  /*0900*/  FFMA R17, R17, R10, R14 ;  /* 0x0000000a11117223 */ /* 0x000fc8000000000e */
[----:B------:R-:W-:-:S04]  /*0910*/  FFMA R11, R16, R11, R17 ;  /* 0x0000000b100b7223 */ /* 0x000fc80000000011 */
[----:B---3--:R-:W-:-:S05]  /*0920*/  FADD R11, R11, R18 ;  /* 0x000000120b0b7221 */ /* 0x008fca0000000000 */
[----:B------:R0:W-:Y:S01]  /*0930*/  STG.E desc[UR10][R2.64], R11 ;  /* 0x0000000b02007986 */ /* 0x0001e2000c10190a */
[----:B------:R-:W-:Y:S05]  /*0940*/  @!P0 BRA `(.L_x_4) ;  /* 0xfffffff800088947 */ /* 0x000fea000383ffff */
[----:B------:R-:W-:Y:S05]  /*0950*/  EXIT ;  /* 0x000000000000794d */ /* 0x000fea0003800000 */
.L_x_5:
        /* <DEDUP_REMOVED lines=10> */
.L_x_10:


//--------------------- .text._Z10dev_matmulIiEvPKT_S2_PS0_iii --------------------------
	.section	.text._Z10dev_matmulIiEvPKT_S2_PS0_iii,"ax",@progbits
	.align	128
        .global         _Z10dev_matmulIiEvPKT_S2_PS0_iii
        .type           _Z10dev_matmulIiEvPKT_S2_PS0_iii,@function
        .size           _Z10dev_matmulIiEvPKT_S2_PS0_iii,(.L_x_11 - _Z10dev_matmulIiEvPKT_S2_PS0_iii)
        .other          _Z10dev_matmulIiEvPKT_S2_PS0_iii,@"STO_CUDA_ENTRY STV_DEFAULT"
_Z10dev_matmulIiEvPKT_S2_PS0_iii:
.text._Z10dev_matmulIiEvPKT_S2_PS0_iii:
        /* <DEDUP_REMOVED lines=23> */
.L_x_7:
        /* <DEDUP_REMOVED lines=8> */
[----:B0-----:R-:W-:Y:S01]  /*01f0*/  LEA R4, P0, R5, R6, 0x2 ;  /* 0x0000000605047211 */ /* 0x001fe200078010ff */
[----:B------:R-:W-:-:S03]  /*0200*/  IMAD.X R6, RZ, RZ, RZ, P1 ;  /* 0x000000ffff067224 */ /* 0x000fc600008e06ff */
        /* <DEDUP_REMOVED lines=8> */
.L_x_6:
        /* <DEDUP_REMOVED lines=59> */
[----:B------:R-:W-:-:S03]  /*0640*/  IADD3 R16, PT, PT, R13, R16, RZ ;  /* 0x000000100d107210 */ /* 0x000fc60007ffe0ff */
[----:B------:R-:W-:Y:S01]  /*0650*/  IMAD R17, R14, 0x2, R17 ;  /* 0x000000020e117824 */ /* 0x000fe200078e0211 */
        /* <DEDUP_REMOVED lines=36> */
[----:B-1----:R-:W-:-:S04]  /*08a0*/  IMAD R4, R4, R21, RZ ;  /* 0x0000001504047224 */ /* 0x002fc800078e02ff */
[----:B------:R-:W-:-:S04]  /*08b0*/  IMAD R5, R22, R5, R4 ;  /* 0x0000000516057224 */ /* 0x000fc800078e0204 */
[----:B------:R-:W-:-:S04]  /*08c0*/  IMAD R6, R23, R6, R5 ;  /* 0x0000000617067224 */ /* 0x000fc800078e0205 */
[----:B------:R-:W-:-:S04]  /*08d0*/  IMAD R7, R24, R7, R6 ;  /* 0x0000000718077224 */ /* 0x000fc800078e0206 */
[----:B--2---:R-:W-:-:S04]  /*08e0*/  IMAD R7, R8, R25, R7 ;  /* 0x0000001908077224 */ /* 0x004fc800078e0207 */
[----:B------:R-:W-:-:S04]  /*08f0*/  IMAD R7, R14, R9, R7 ;  /* 0x000000090e077224 */ /* 0x000fc800078e0207 */
[----:B------:R-:W-:-:S04]  /*0900*/  IMAD R7, R17, R10, R7 ;  /* 0x0000000a11077224 */ /* 0x000fc800078e0207 */
[----:B------:R-:W-:-:S05]  /*0910*/  IMAD R7, R16, R11, R7 ;  /* 0x0000000b10077224 */ /* 0x000fca00078e0207 */
[----:B---3--:R-:W-:-:S05]  /*0920*/  IADD3 R7, PT, PT, R7, R18, RZ ;  /* 0x0000001207077210 */ /* 0x008fca0007ffe0ff */
[----:B------:R0:W-:Y:S01]  /*0930*/  STG.E desc[UR10][R2.64], R7 ;  /* 0x0000000702007986 */ /* 0x0001e2000c10190a */
[----:B------:R-:W-:Y:S05]  /*0940*/  @!P0 BRA `(.L_x_7) ;  /* 0xfffffff800088947 */ /* 0x000fea000383ffff */
[----:B------:R-:W-:Y:S05]  /*0950*/  EXIT ;  /* 0x000000000000794d */ /* 0x000fea0003800000 */
.L_x_8:
        /* <DEDUP_REMOVED lines=10> */
.L_x_11:


//--------------------- .nv.shared._Z10dev_matmulIdEvPKT_S2_PS0_iii --------------------------
	.section	.nv.shared._Z10dev_matmulIdEvPKT_S2_PS0_iii,"aw",@nobits
	.sectionflags	@""
	.align	8
.nv.shared._Z10dev_matmulIdEvPKT_S2_PS0_iii:
	.zero		2048


//--------------------- .nv.shared.reserved.0     --------------------------
	.section	.nv.shared.reserved.0,"aw",@nobits
	.weak		__nv_reservedSMEM_offset_0_alias
	.size		__nv_reservedSMEM_offset_0_alias, 0, 64
	.other		__nv_reservedSMEM_offset_0_alias,@"STO_CUDA_RESERVED_SHARED STV_DEFAULT"
__nv_reservedSMEM_offset_0_alias:
	.zero		0
	.zero		64


//--------------------- .nv.shared._Z10dev_matmulIfEvPKT_S2_PS0_iii --------------------------
	.section	.nv.shared._Z10dev_matmulIfEvPKT_S2_PS0_iii,"aw",@nobits
	.sectionflags	@""
	.align	4
.nv.shared._Z10dev_matmulIfEvPKT_S2_PS0_iii:
	.zero		1536


//--------------------- .nv.shared._Z10dev_matmulIiEvPKT_S2_PS0_iii --------------------------
	.section	.nv.shared._Z10dev_matmulIiEvPKT_S2_PS0_iii,"aw",@nobits
	.sectionflags	@""
	.align	4
.nv.shared._Z10dev_matmulIiEvPKT_S2_PS0_iii:
	.zero		1536


//--------------------- .nv.constant0._Z10dev_matmulIdEvPKT_S2_PS0_iii --------------------------
	.section	.nv.constant0._Z10dev_matmulIdEvPKT_S2_PS0_iii,"a",@progbits
	.sectionflags	@""
	.align	4
.nv.constant0._Z10dev_matmulIdEvPKT_S2_PS0_iii:
	.zero		932


//--------------------- .nv.constant0._Z10dev_matmulIfEvPKT_S2_PS0_iii --------------------------
	.section	.nv.constant0._Z10dev_matmulIfEvPKT_S2_PS0_iii,"a",@progbits
	.sectionflags	@""
	.align	4
.nv.constant0._Z10dev_matmulIfEvPKT_S2_PS0_iii:
	.zero		932


//--------------------- .nv.constant0._Z10dev_matmulIiEvPKT_S2_PS0_iii --------------------------
	.section	.nv.constant0._Z10dev_matmulIiEvPKT_S2_PS0_iii,"a",@progbits
	.sectionflags	@""
	.align	4
.nv.constant0._Z10dev_matmulIiEvPKT_S2_PS0_iii:
	.zero		932


//--------------------- SYMBOLS --------------------------

	.type		.nv.reservedSmem.offset0,@object
	.size		.nv.reservedSmem.offset0,0x4
	.type		.nv.reservedSmem.cap,@object
	.size		.nv.reservedSmem.cap,0x4
